//
// Generated by NVIDIA NVVM Compiler
//
// Compiler Build ID: CL-36424714
// Cuda compilation tools, release 13.0, V13.0.88
// Based on NVVM 20.0.0
//

.version 9.0
.target sm_100
.address_size 64

	// .globl	adam

.visible .entry adam(
	.param .u64 .ptr .align 1 adam_param_0,
	.param .u64 .ptr .align 1 adam_param_1,
	.param .u64 .ptr .align 1 adam_param_2,
	.param .u64 .ptr .align 1 adam_param_3,
	.param .f32 adam_param_4,
	.param .f32 adam_param_5,
	.param .f32 adam_param_6,
	.param .u32 adam_param_7,
	.param .u32 adam_param_8,
	.param .u32 adam_param_9
)
{
	.reg .pred 	%p<42>;
	.reg .b32 	%r<39>;
	.reg .b32 	%f<165>;
	.reg .b64 	%rd<15>;
	.reg .b64 	%fd<7>;

	ld.param.u64 	%rd1, [adam_param_0];
	ld.param.u64 	%rd2, [adam_param_1];
	ld.param.u64 	%rd3, [adam_param_2];
	ld.param.u64 	%rd4, [adam_param_3];
	ld.param.f32 	%f20, [adam_param_4];
	ld.param.f32 	%f21, [adam_param_5];
	ld.param.f32 	%f22, [adam_param_6];
	ld.param.u32 	%r4, [adam_param_7];
	ld.param.u32 	%r2, [adam_param_8];
	ld.param.u32 	%r3, [adam_param_9];
	mov.u32 	%r5, %ctaid.x;
	mov.u32 	%r6, %ctaid.y;
	mov.u32 	%r7, %nctaid.x;
	mad.lo.s32 	%r8, %r6, %r7, %r5;
	mov.u32 	%r9, %ntid.x;
	mov.u32 	%r10, %tid.x;
	mad.lo.s32 	%r1, %r8, %r9, %r10;
	setp.ge.s32 	%p1, %r1, %r4;
	mov.f32 	%f163, 0f3F800000;
	@%p1 bra 	$L__BB0_18;
	cvta.to.global.u64 	%rd5, %rd1;
	cvta.to.global.u64 	%rd6, %rd3;
	cvta.to.global.u64 	%rd7, %rd4;
	mul.wide.s32 	%rd8, %r1, 4;
	add.s64 	%rd9, %rd5, %rd8;
	ld.global.f32 	%f24, [%rd9];
	cvt.rn.f32.s32 	%f25, %r2;
	div.rn.f32 	%f26, %f24, %f25;
	add.s64 	%rd10, %rd6, %rd8;
	ld.global.f32 	%f27, [%rd10];
	mov.f32 	%f23, 0f3F800000;
	sub.f32 	%f28, %f23, %f20;
	mul.f32 	%f29, %f28, %f26;
	fma.rn.f32 	%f30, %f20, %f27, %f29;
	st.global.f32 	[%rd10], %f30;
	add.s64 	%rd11, %rd7, %rd8;
	ld.global.f32 	%f31, [%rd11];
	mul.f32 	%f32, %f21, %f31;
	sub.f32 	%f33, %f23, %f21;
	mul.f32 	%f34, %f33, %f26;
	fma.rn.f32 	%f1, %f26, %f34, %f32;
	st.global.f32 	[%rd11], %f1;
	ld.global.f32 	%f2, [%rd10];
	cvt.rn.f32.s32 	%f3, %r3;
	mul.f32 	%f35, %f3, 0f3F000000;
	cvt.rzi.f32.f32 	%f36, %f35;
	add.f32 	%f37, %f36, %f36;
	sub.f32 	%f38, %f3, %f37;
	abs.f32 	%f4, %f38;
	abs.f32 	%f5, %f20;
	setp.lt.f32 	%p2, %f5, 0f00800000;
	mul.f32 	%f39, %f5, 0f4B800000;
	selp.f32 	%f40, %f39, %f5, %p2;
	selp.f32 	%f41, 0fC1C00000, 0f00000000, %p2;
	mov.b32 	%r11, %f40;
	add.s32 	%r12, %r11, -1060439283;
	and.b32  	%r13, %r12, -8388608;
	sub.s32 	%r14, %r11, %r13;
	mov.b32 	%f42, %r14;
	cvt.rn.f32.s32 	%f43, %r13;
	fma.rn.f32 	%f44, %f43, 0f34000000, %f41;
	add.f32 	%f45, %f42, 0fBF800000;
	add.f32 	%f46, %f42, 0f3F800000;
	rcp.approx.ftz.f32 	%f47, %f46;
	add.f32 	%f48, %f45, %f45;
	mul.f32 	%f49, %f48, %f47;
	mul.f32 	%f50, %f49, %f49;
	sub.f32 	%f51, %f45, %f49;
	add.f32 	%f52, %f51, %f51;
	neg.f32 	%f53, %f49;
	fma.rn.f32 	%f54, %f53, %f45, %f52;
	mul.rn.f32 	%f55, %f47, %f54;
	fma.rn.f32 	%f56, %f50, 0f3A2C32E4, 0f3B52E7DB;
	fma.rn.f32 	%f57, %f56, %f50, 0f3C93BB73;
	fma.rn.f32 	%f58, %f57, %f50, 0f3DF6384F;
	mul.rn.f32 	%f59, %f58, %f50;
	fma.rn.f32 	%f60, %f49, 0f3FB8AA3B, %f44;
	sub.f32 	%f61, %f44, %f60;
	fma.rn.f32 	%f62, %f49, 0f3FB8AA3B, %f61;
	fma.rn.f32 	%f63, %f55, 0f3FB8AA3B, %f62;
	fma.rn.f32 	%f64, %f49, 0f32A55E34, %f63;
	mul.f32 	%f65, %f59, 0f40400000;
	fma.rn.f32 	%f66, %f65, %f55, %f64;
	fma.rn.f32 	%f67, %f59, %f49, %f66;
	add.rn.f32 	%f68, %f60, %f67;
	neg.f32 	%f69, %f60;
	add.rn.f32 	%f70, %f68, %f69;
	neg.f32 	%f71, %f70;
	add.rn.f32 	%f72, %f67, %f71;
	mul.rn.f32 	%f73, %f68, %f3;
	neg.f32 	%f74, %f73;
	fma.rn.f32 	%f75, %f68, %f3, %f74;
	fma.rn.f32 	%f76, %f72, %f3, %f75;
	cvt.rni.f32.f32 	%f77, %f73;
	sub.f32 	%f78, %f73, %f77;
	add.f32 	%f79, %f78, %f76;
	fma.rn.f32 	%f80, %f79, 0f391FCB8E, 0f3AAF85ED;
	fma.rn.f32 	%f81, %f80, %f79, 0f3C1D9856;
	fma.rn.f32 	%f82, %f81, %f79, 0f3D6357BB;
	fma.rn.f32 	%f83, %f82, %f79, 0f3E75FDEC;
	fma.rn.f32 	%f84, %f83, %f79, 0f3F317218;
	fma.rn.f32 	%f85, %f84, %f79, 0f3F800000;
	cvt.rzi.s32.f32 	%r15, %f77;
	setp.gt.f32 	%p3, %f77, 0f00000000;
	selp.b32 	%r16, 0, -2097152000, %p3;
	add.s32 	%r17, %r16, 2130706432;
	mov.b32 	%f86, %r17;
	mul.f32 	%f87, %f85, %f86;
	shl.b32 	%r18, %r15, 23;
	sub.s32 	%r19, %r18, %r16;
	mov.b32 	%f88, %r19;
	mul.f32 	%f89, %f87, %f88;
	abs.f32 	%f90, %f73;
	setp.gt.f32 	%p4, %f90, 0f43180000;
	setp.lt.f32 	%p5, %f73, 0f00000000;
	selp.f32 	%f91, 0f00000000, 0f7F800000, %p5;
	selp.f32 	%f6, %f91, %f89, %p4;
	setp.eq.f32 	%p6, %f20, 0f3F800000;
	setp.eq.s32 	%p7, %r3, 0;
	or.pred  	%p8, %p6, %p7;
	@%p8 bra 	$L__BB0_9;
	setp.num.f32 	%p9, %f5, %f5;
	abs.f32 	%f92, %f3;
	setp.num.f32 	%p10, %f92, %f92;
	and.pred  	%p11, %p9, %p10;
	@%p11 bra 	$L__BB0_4;
	add.rn.f32 	%f163, %f20, %f3;
	bra.uni 	$L__BB0_9;
$L__BB0_4:
	setp.neu.f32 	%p12, %f20, 0f00000000;
	setp.neu.f32 	%p13, %f5, 0f7F800000;
	and.pred  	%p14, %p12, %p13;
	@%p14 bra 	$L__BB0_6;
	setp.neu.f32 	%p20, %f4, 0f3F800000;
	add.f32 	%f95, %f20, %f20;
	mov.b32 	%r20, %f95;
	setp.lt.s32 	%p21, %r3, 0;
	xor.b32  	%r21, %r20, 2139095040;
	selp.b32 	%r22, %r21, %r20, %p21;
	and.b32  	%r23, %r22, 2147483647;
	selp.b32 	%r24, %r23, %r22, %p20;
	mov.b32 	%f163, %r24;
	bra.uni 	$L__BB0_9;
$L__BB0_6:
	setp.eq.f32 	%p15, %f20, 0fBF800000;
	setp.eq.f32 	%p16, %f92, 0f7F800000;
	and.pred  	%p17, %p15, %p16;
	@%p17 bra 	$L__BB0_9;
	setp.geu.f32 	%p18, %f20, 0f00000000;
	mov.f32 	%f163, %f6;
	@%p18 bra 	$L__BB0_9;
	setp.neu.f32 	%p19, %f4, 0f3F800000;
	neg.f32 	%f94, %f6;
	selp.f32 	%f163, %f6, %f94, %p19;
$L__BB0_9:
	setp.eq.s32 	%p22, %r3, 0;
	mov.f32 	%f164, 0f3F800000;
	sub.f32 	%f97, %f164, %f163;
	div.rn.f32 	%f12, %f2, %f97;
	abs.f32 	%f13, %f21;
	setp.lt.f32 	%p23, %f13, 0f00800000;
	mul.f32 	%f98, %f13, 0f4B800000;
	selp.f32 	%f99, %f98, %f13, %p23;
	selp.f32 	%f100, 0fC1C00000, 0f00000000, %p23;
	mov.b32 	%r25, %f99;
	add.s32 	%r26, %r25, -1060439283;
	and.b32  	%r27, %r26, -8388608;
	sub.s32 	%r28, %r25, %r27;
	mov.b32 	%f101, %r28;
	cvt.rn.f32.s32 	%f102, %r27;
	fma.rn.f32 	%f103, %f102, 0f34000000, %f100;
	add.f32 	%f104, %f101, 0fBF800000;
	add.f32 	%f105, %f101, 0f3F800000;
	rcp.approx.ftz.f32 	%f106, %f105;
	add.f32 	%f107, %f104, %f104;
	mul.f32 	%f108, %f107, %f106;
	mul.f32 	%f109, %f108, %f108;
	sub.f32 	%f110, %f104, %f108;
	add.f32 	%f111, %f110, %f110;
	neg.f32 	%f112, %f108;
	fma.rn.f32 	%f113, %f112, %f104, %f111;
	mul.rn.f32 	%f114, %f106, %f113;
	fma.rn.f32 	%f115, %f109, 0f3A2C32E4, 0f3B52E7DB;
	fma.rn.f32 	%f116, %f115, %f109, 0f3C93BB73;
	fma.rn.f32 	%f117, %f116, %f109, 0f3DF6384F;
	mul.rn.f32 	%f118, %f117, %f109;
	fma.rn.f32 	%f119, %f108, 0f3FB8AA3B, %f103;
	sub.f32 	%f120, %f103, %f119;
	fma.rn.f32 	%f121, %f108, 0f3FB8AA3B, %f120;
	fma.rn.f32 	%f122, %f114, 0f3FB8AA3B, %f121;
	fma.rn.f32 	%f123, %f108, 0f32A55E34, %f122;
	mul.f32 	%f124, %f118, 0f40400000;
	fma.rn.f32 	%f125, %f124, %f114, %f123;
	fma.rn.f32 	%f126, %f118, %f108, %f125;
	add.rn.f32 	%f127, %f119, %f126;
	neg.f32 	%f128, %f119;
	add.rn.f32 	%f129, %f127, %f128;
	neg.f32 	%f130, %f129;
	add.rn.f32 	%f131, %f126, %f130;
	mul.rn.f32 	%f132, %f127, %f3;
	neg.f32 	%f133, %f132;
	fma.rn.f32 	%f134, %f127, %f3, %f133;
	fma.rn.f32 	%f135, %f131, %f3, %f134;
	cvt.rni.f32.f32 	%f136, %f132;
	sub.f32 	%f137, %f132, %f136;
	add.f32 	%f138, %f137, %f135;
	fma.rn.f32 	%f139, %f138, 0f391FCB8E, 0f3AAF85ED;
	fma.rn.f32 	%f140, %f139, %f138, 0f3C1D9856;
	fma.rn.f32 	%f141, %f140, %f138, 0f3D6357BB;
	fma.rn.f32 	%f142, %f141, %f138, 0f3E75FDEC;
	fma.rn.f32 	%f143, %f142, %f138, 0f3F317218;
	fma.rn.f32 	%f144, %f143, %f138, 0f3F800000;
	cvt.rzi.s32.f32 	%r29, %f136;
	setp.gt.f32 	%p24, %f136, 0f00000000;
	selp.b32 	%r30, 0, -2097152000, %p24;
	add.s32 	%r31, %r30, 2130706432;
	mov.b32 	%f145, %r31;
	mul.f32 	%f146, %f144, %f145;
	shl.b32 	%r32, %r29, 23;
	sub.s32 	%r33, %r32, %r30;
	mov.b32 	%f147, %r33;
	mul.f32 	%f148, %f146, %f147;
	abs.f32 	%f149, %f132;
	setp.gt.f32 	%p25, %f149, 0f43180000;
	setp.lt.f32 	%p26, %f132, 0f00000000;
	selp.f32 	%f150, 0f00000000, 0f7F800000, %p26;
	selp.f32 	%f14, %f150, %f148, %p25;
	setp.eq.f32 	%p27, %f21, 0f3F800000;
	or.pred  	%p28, %p27, %p22;
	@%p28 bra 	$L__BB0_17;
	setp.num.f32 	%p29, %f13, %f13;
	abs.f32 	%f151, %f3;
	setp.num.f32 	%p30, %f151, %f151;
	and.pred  	%p31, %p29, %p30;
	@%p31 bra 	$L__BB0_12;
	add.rn.f32 	%f164, %f21, %f3;
	bra.uni 	$L__BB0_17;
$L__BB0_12:
	setp.neu.f32 	%p32, %f21, 0f00000000;
	setp.neu.f32 	%p33, %f13, 0f7F800000;
	and.pred  	%p34, %p32, %p33;
	@%p34 bra 	$L__BB0_14;
	setp.neu.f32 	%p40, %f4, 0f3F800000;
	add.f32 	%f154, %f21, %f21;
	mov.b32 	%r34, %f154;
	setp.lt.s32 	%p41, %r3, 0;
	xor.b32  	%r35, %r34, 2139095040;
	selp.b32 	%r36, %r35, %r34, %p41;
	and.b32  	%r37, %r36, 2147483647;
	selp.b32 	%r38, %r37, %r36, %p40;
	mov.b32 	%f164, %r38;
	bra.uni 	$L__BB0_17;
$L__BB0_14:
	setp.eq.f32 	%p35, %f21, 0fBF800000;
	setp.eq.f32 	%p36, %f151, 0f7F800000;
	and.pred  	%p37, %p35, %p36;
	@%p37 bra 	$L__BB0_17;
	setp.geu.f32 	%p38, %f21, 0f00000000;
	mov.f32 	%f164, %f14;
	@%p38 bra 	$L__BB0_17;
	setp.neu.f32 	%p39, %f4, 0f3F800000;
	neg.f32 	%f153, %f14;
	selp.f32 	%f164, %f14, %f153, %p39;
$L__BB0_17:
	mov.f32 	%f155, 0f3F800000;
	sub.f32 	%f156, %f155, %f164;
	div.rn.f32 	%f157, %f1, %f156;
	cvta.to.global.u64 	%rd12, %rd2;
	add.s64 	%rd14, %rd12, %rd8;
	ld.global.f32 	%f158, [%rd14];
	cvt.f64.f32 	%fd1, %f158;
	mul.f32 	%f159, %f22, %f12;
	cvt.f64.f32 	%fd2, %f159;
	sqrt.rn.f32 	%f160, %f157;
	cvt.f64.f32 	%fd3, %f160;
	add.f64 	%fd4, %fd3, 0d3E45798EE2308C3A;
	div.rn.f64 	%fd5, %fd2, %fd4;
	sub.f64 	%fd6, %fd1, %fd5;
	cvt.rn.f32.f64 	%f161, %fd6;
	st.global.f32 	[%rd14], %f161;
$L__BB0_18:
	ret;

}
	// .globl	adamw
.visible .entry adamw(
	.param .u64 .ptr .align 1 adamw_param_0,
	.param .u64 .ptr .align 1 adamw_param_1,
	.param .u64 .ptr .align 1 adamw_param_2,
	.param .u64 .ptr .align 1 adamw_param_3,
	.param .f32 adamw_param_4,
	.param .f32 adamw_param_5,
	.param .f32 adamw_param_6,
	.param .f32 adamw_param_7,
	.param .u32 adamw_param_8,
	.param .u32 adamw_param_9,
	.param .u32 adamw_param_10
)
{
	.reg .pred 	%p<42>;
	.reg .b32 	%r<39>;
	.reg .b32 	%f<170>;
	.reg .b64 	%rd<14>;
	.reg .b64 	%fd<7>;

	ld.param.u64 	%rd2, [adamw_param_0];
	ld.param.u64 	%rd3, [adamw_param_1];
	ld.param.u64 	%rd4, [adamw_param_2];
	ld.param.u64 	%rd5, [adamw_param_3];
	ld.param.f32 	%f20, [adamw_param_4];
	ld.param.f32 	%f21, [adamw_param_5];
	ld.param.f32 	%f22, [adamw_param_6];
	ld.param.f32 	%f23, [adamw_param_7];
	ld.param.u32 	%r4, [adamw_param_8];
	ld.param.u32 	%r2, [adamw_param_9];
	ld.param.u32 	%r3, [adamw_param_10];
	mov.u32 	%r5, %ctaid.x;
	mov.u32 	%r6, %ctaid.y;
	mov.u32 	%r7, %nctaid.x;
	mad.lo.s32 	%r8, %r6, %r7, %r5;
	mov.u32 	%r9, %ntid.x;
	mov.u32 	%r10, %tid.x;
	mad.lo.s32 	%r1, %r8, %r9, %r10;
	setp.ge.s32 	%p1, %r1, %r4;
	mov.f32 	%f168, 0f3F800000;
	@%p1 bra 	$L__BB1_18;
	cvta.to.global.u64 	%rd6, %rd2;
	cvta.to.global.u64 	%rd7, %rd3;
	cvta.to.global.u64 	%rd8, %rd4;
	cvta.to.global.u64 	%rd9, %rd5;
	mul.wide.s32 	%rd10, %r1, 4;
	add.s64 	%rd11, %rd6, %rd10;
	ld.global.f32 	%f25, [%rd11];
	cvt.rn.f32.s32 	%f26, %r2;
	div.rn.f32 	%f27, %f25, %f26;
	add.s64 	%rd1, %rd7, %rd10;
	ld.global.f32 	%f28, [%rd1];
	mul.f32 	%f29, %f22, %f23;
	mov.f32 	%f24, 0f3F800000;
	sub.f32 	%f30, %f24, %f29;
	mul.f32 	%f31, %f30, %f28;
	st.global.f32 	[%rd1], %f31;
	add.s64 	%rd12, %rd8, %rd10;
	ld.global.f32 	%f32, [%rd12];
	mul.f32 	%f33, %f20, %f32;
	sub.f32 	%f34, %f24, %f20;
	fma.rn.f32 	%f35, %f34, %f27, %f33;
	st.global.f32 	[%rd12], %f35;
	add.s64 	%rd13, %rd9, %rd10;
	ld.global.f32 	%f36, [%rd13];
	mul.f32 	%f37, %f21, %f36;
	sub.f32 	%f38, %f24, %f21;
	mul.f32 	%f39, %f38, %f27;
	fma.rn.f32 	%f1, %f27, %f39, %f37;
	st.global.f32 	[%rd13], %f1;
	ld.global.f32 	%f2, [%rd12];
	cvt.rn.f32.s32 	%f3, %r3;
	mul.f32 	%f40, %f3, 0f3F000000;
	cvt.rzi.f32.f32 	%f41, %f40;
	add.f32 	%f42, %f41, %f41;
	sub.f32 	%f43, %f3, %f42;
	abs.f32 	%f4, %f43;
	abs.f32 	%f5, %f20;
	setp.lt.f32 	%p2, %f5, 0f00800000;
	mul.f32 	%f44, %f5, 0f4B800000;
	selp.f32 	%f45, %f44, %f5, %p2;
	selp.f32 	%f46, 0fC1C00000, 0f00000000, %p2;
	mov.b32 	%r11, %f45;
	add.s32 	%r12, %r11, -1060439283;
	and.b32  	%r13, %r12, -8388608;
	sub.s32 	%r14, %r11, %r13;
	mov.b32 	%f47, %r14;
	cvt.rn.f32.s32 	%f48, %r13;
	fma.rn.f32 	%f49, %f48, 0f34000000, %f46;
	add.f32 	%f50, %f47, 0fBF800000;
	add.f32 	%f51, %f47, 0f3F800000;
	rcp.approx.ftz.f32 	%f52, %f51;
	add.f32 	%f53, %f50, %f50;
	mul.f32 	%f54, %f53, %f52;
	mul.f32 	%f55, %f54, %f54;
	sub.f32 	%f56, %f50, %f54;
	add.f32 	%f57, %f56, %f56;
	neg.f32 	%f58, %f54;
	fma.rn.f32 	%f59, %f58, %f50, %f57;
	mul.rn.f32 	%f60, %f52, %f59;
	fma.rn.f32 	%f61, %f55, 0f3A2C32E4, 0f3B52E7DB;
	fma.rn.f32 	%f62, %f61, %f55, 0f3C93BB73;
	fma.rn.f32 	%f63, %f62, %f55, 0f3DF6384F;
	mul.rn.f32 	%f64, %f63, %f55;
	fma.rn.f32 	%f65, %f54, 0f3FB8AA3B, %f49;
	sub.f32 	%f66, %f49, %f65;
	fma.rn.f32 	%f67, %f54, 0f3FB8AA3B, %f66;
	fma.rn.f32 	%f68, %f60, 0f3FB8AA3B, %f67;
	fma.rn.f32 	%f69, %f54, 0f32A55E34, %f68;
	mul.f32 	%f70, %f64, 0f40400000;
	fma.rn.f32 	%f71, %f70, %f60, %f69;
	fma.rn.f32 	%f72, %f64, %f54, %f71;
	add.rn.f32 	%f73, %f65, %f72;
	neg.f32 	%f74, %f65;
	add.rn.f32 	%f75, %f73, %f74;
	neg.f32 	%f76, %f75;
	add.rn.f32 	%f77, %f72, %f76;
	mul.rn.f32 	%f78, %f73, %f3;
	neg.f32 	%f79, %f78;
	fma.rn.f32 	%f80, %f73, %f3, %f79;
	fma.rn.f32 	%f81, %f77, %f3, %f80;
	cvt.rni.f32.f32 	%f82, %f78;
	sub.f32 	%f83, %f78, %f82;
	add.f32 	%f84, %f83, %f81;
	fma.rn.f32 	%f85, %f84, 0f391FCB8E, 0f3AAF85ED;
	fma.rn.f32 	%f86, %f85, %f84, 0f3C1D9856;
	fma.rn.f32 	%f87, %f86, %f84, 0f3D6357BB;
	fma.rn.f32 	%f88, %f87, %f84, 0f3E75FDEC;
	fma.rn.f32 	%f89, %f88, %f84, 0f3F317218;
	fma.rn.f32 	%f90, %f89, %f84, 0f3F800000;
	cvt.rzi.s32.f32 	%r15, %f82;
	setp.gt.f32 	%p3, %f82, 0f00000000;
	selp.b32 	%r16, 0, -2097152000, %p3;
	add.s32 	%r17, %r16, 2130706432;
	mov.b32 	%f91, %r17;
	mul.f32 	%f92, %f90, %f91;
	shl.b32 	%r18, %r15, 23;
	sub.s32 	%r19, %r18, %r16;
	mov.b32 	%f93, %r19;
	mul.f32 	%f94, %f92, %f93;
	abs.f32 	%f95, %f78;
	setp.gt.f32 	%p4, %f95, 0f43180000;
	setp.lt.f32 	%p5, %f78, 0f00000000;
	selp.f32 	%f96, 0f00000000, 0f7F800000, %p5;
	selp.f32 	%f6, %f96, %f94, %p4;
	setp.eq.f32 	%p6, %f20, 0f3F800000;
	setp.eq.s32 	%p7, %r3, 0;
	or.pred  	%p8, %p6, %p7;
	@%p8 bra 	$L__BB1_9;
	setp.num.f32 	%p9, %f5, %f5;
	abs.f32 	%f97, %f3;
	setp.num.f32 	%p10, %f97, %f97;
	and.pred  	%p11, %p9, %p10;
	@%p11 bra 	$L__BB1_4;
	add.rn.f32 	%f168, %f20, %f3;
	bra.uni 	$L__BB1_9;
$L__BB1_4:
	setp.neu.f32 	%p12, %f20, 0f00000000;
	setp.neu.f32 	%p13, %f5, 0f7F800000;
	and.pred  	%p14, %p12, %p13;
	@%p14 bra 	$L__BB1_6;
	setp.neu.f32 	%p20, %f4, 0f3F800000;
	add.f32 	%f100, %f20, %f20;
	mov.b32 	%r20, %f100;
	setp.lt.s32 	%p21, %r3, 0;
	xor.b32  	%r21, %r20, 2139095040;
	selp.b32 	%r22, %r21, %r20, %p21;
	and.b32  	%r23, %r22, 2147483647;
	selp.b32 	%r24, %r23, %r22, %p20;
	mov.b32 	%f168, %r24;
	bra.uni 	$L__BB1_9;
$L__BB1_6:
	setp.eq.f32 	%p15, %f20, 0fBF800000;
	setp.eq.f32 	%p16, %f97, 0f7F800000;
	and.pred  	%p17, %p15, %p16;
	@%p17 bra 	$L__BB1_9;
	setp.geu.f32 	%p18, %f20, 0f00000000;
	mov.f32 	%f168, %f6;
	@%p18 bra 	$L__BB1_9;
	setp.neu.f32 	%p19, %f4, 0f3F800000;
	neg.f32 	%f99, %f6;
	selp.f32 	%f168, %f6, %f99, %p19;
$L__BB1_9:
	setp.eq.s32 	%p22, %r3, 0;
	mov.f32 	%f169, 0f3F800000;
	sub.f32 	%f102, %f169, %f168;
	div.rn.f32 	%f12, %f2, %f102;
	abs.f32 	%f13, %f21;
	setp.lt.f32 	%p23, %f13, 0f00800000;
	mul.f32 	%f103, %f13, 0f4B800000;
	selp.f32 	%f104, %f103, %f13, %p23;
	selp.f32 	%f105, 0fC1C00000, 0f00000000, %p23;
	mov.b32 	%r25, %f104;
	add.s32 	%r26, %r25, -1060439283;
	and.b32  	%r27, %r26, -8388608;
	sub.s32 	%r28, %r25, %r27;
	mov.b32 	%f106, %r28;
	cvt.rn.f32.s32 	%f107, %r27;
	fma.rn.f32 	%f108, %f107, 0f34000000, %f105;
	add.f32 	%f109, %f106, 0fBF800000;
	add.f32 	%f110, %f106, 0f3F800000;
	rcp.approx.ftz.f32 	%f111, %f110;
	add.f32 	%f112, %f109, %f109;
	mul.f32 	%f113, %f112, %f111;
	mul.f32 	%f114, %f113, %f113;
	sub.f32 	%f115, %f109, %f113;
	add.f32 	%f116, %f115, %f115;
	neg.f32 	%f117, %f113;
	fma.rn.f32 	%f118, %f117, %f109, %f116;
	mul.rn.f32 	%f119, %f111, %f118;
	fma.rn.f32 	%f120, %f114, 0f3A2C32E4, 0f3B52E7DB;
	fma.rn.f32 	%f121, %f120, %f114, 0f3C93BB73;
	fma.rn.f32 	%f122, %f121, %f114, 0f3DF6384F;
	mul.rn.f32 	%f123, %f122, %f114;
	fma.rn.f32 	%f124, %f113, 0f3FB8AA3B, %f108;
	sub.f32 	%f125, %f108, %f124;
	fma.rn.f32 	%f126, %f113, 0f3FB8AA3B, %f125;
	fma.rn.f32 	%f127, %f119, 0f3FB8AA3B, %f126;
	fma.rn.f32 	%f128, %f113, 0f32A55E34, %f127;
	mul.f32 	%f129, %f123, 0f40400000;
	fma.rn.f32 	%f130, %f129, %f119, %f128;
	fma.rn.f32 	%f131, %f123, %f113, %f130;
	add.rn.f32 	%f132, %f124, %f131;
	neg.f32 	%f133, %f124;
	add.rn.f32 	%f134, %f132, %f133;
	neg.f32 	%f135, %f134;
	add.rn.f32 	%f136, %f131, %f135;
	mul.rn.f32 	%f137, %f132, %f3;
	neg.f32 	%f138, %f137;
	fma.rn.f32 	%f139, %f132, %f3, %f138;
	fma.rn.f32 	%f140, %f136, %f3, %f139;
	cvt.rni.f32.f32 	%f141, %f137;
	sub.f32 	%f142, %f137, %f141;
	add.f32 	%f143, %f142, %f140;
	fma.rn.f32 	%f144, %f143, 0f391FCB8E, 0f3AAF85ED;
	fma.rn.f32 	%f145, %f144, %f143, 0f3C1D9856;
	fma.rn.f32 	%f146, %f145, %f143, 0f3D6357BB;
	fma.rn.f32 	%f147, %f146, %f143, 0f3E75FDEC;
	fma.rn.f32 	%f148, %f147, %f143, 0f3F317218;
	fma.rn.f32 	%f149, %f148, %f143, 0f3F800000;
	cvt.rzi.s32.f32 	%r29, %f141;
	setp.gt.f32 	%p24, %f141, 0f00000000;
	selp.b32 	%r30, 0, -2097152000, %p24;
	add.s32 	%r31, %r30, 2130706432;
	mov.b32 	%f150, %r31;
	mul.f32 	%f151, %f149, %f150;
	shl.b32 	%r32, %r29, 23;
	sub.s32 	%r33, %r32, %r30;
	mov.b32 	%f152, %r33;
	mul.f32 	%f153, %f151, %f152;
	abs.f32 	%f154, %f137;
	setp.gt.f32 	%p25, %f154, 0f43180000;
	setp.lt.f32 	%p26, %f137, 0f00000000;
	selp.f32 	%f155, 0f00000000, 0f7F800000, %p26;
	selp.f32 	%f14, %f155, %f153, %p25;
	setp.eq.f32 	%p27, %f21, 0f3F800000;
	or.pred  	%p28, %p27, %p22;
	@%p28 bra 	$L__BB1_17;
	setp.num.f32 	%p29, %f13, %f13;
	abs.f32 	%f156, %f3;
	setp.num.f32 	%p30, %f156, %f156;
	and.pred  	%p31, %p29, %p30;
	@%p31 bra 	$L__BB1_12;
	add.rn.f32 	%f169, %f21, %f3;
	bra.uni 	$L__BB1_17;
$L__BB1_12:
	setp.neu.f32 	%p32, %f21, 0f00000000;
	setp.neu.f32 	%p33, %f13, 0f7F800000;
	and.pred  	%p34, %p32, %p33;
	@%p34 bra 	$L__BB1_14;
	setp.neu.f32 	%p40, %f4, 0f3F800000;
	add.f32 	%f159, %f21, %f21;
	mov.b32 	%r34, %f159;
	setp.lt.s32 	%p41, %r3, 0;
	xor.b32  	%r35, %r34, 2139095040;
	selp.b32 	%r36, %r35, %r34, %p41;
	and.b32  	%r37, %r36, 2147483647;
	selp.b32 	%r38, %r37, %r36, %p40;
	mov.b32 	%f169, %r38;
	bra.uni 	$L__BB1_17;
$L__BB1_14:
	setp.eq.f32 	%p35, %f21, 0fBF800000;
	setp.eq.f32 	%p36, %f156, 0f7F800000;
	and.pred  	%p37, %p35, %p36;
	@%p37 bra 	$L__BB1_17;
	setp.geu.f32 	%p38, %f21, 0f00000000;
	mov.f32 	%f169, %f14;
	@%p38 bra 	$L__BB1_17;
	setp.neu.f32 	%p39, %f4, 0f3F800000;
	neg.f32 	%f158, %f14;
	selp.f32 	%f169, %f14, %f158, %p39;
$L__BB1_17:
	mov.f32 	%f160, 0f3F800000;
	sub.f32 	%f161, %f160, %f169;
	div.rn.f32 	%f162, %f1, %f161;
	ld.global.f32 	%f163, [%rd1];
	cvt.f64.f32 	%fd1, %f163;
	mul.f32 	%f164, %f22, %f12;
	cvt.f64.f32 	%fd2, %f164;
	sqrt.rn.f32 	%f165, %f162;
	cvt.f64.f32 	%fd3, %f165;
	add.f64 	%fd4, %fd3, 0d3E45798EE2308C3A;
	div.rn.f64 	%fd5, %fd2, %fd4;
	sub.f64 	%fd6, %fd1, %fd5;
	cvt.rn.f32.f64 	%f166, %fd6;
	st.global.f32 	[%rd1], %f166;
$L__BB1_18:
	ret;

}
	// .globl	adamwr
.visible .entry adamwr(
	.param .u64 .ptr .align 1 adamwr_param_0,
	.param .u64 .ptr .align 1 adamwr_param_1,
	.param .u64 .ptr .align 1 adamwr_param_2,
	.param .u64 .ptr .align 1 adamwr_param_3,
	.param .f32 adamwr_param_4,
	.param .f32 adamwr_param_5,
	.param .f32 adamwr_param_6,
	.param .f32 adamwr_param_7,
	.param .u32 adamwr_param_8,
	.param .u32 adamwr_param_9,
	.param .u32 adamwr_param_10
)
{
	.reg .pred 	%p<42>;
	.reg .b32 	%r<39>;
	.reg .b32 	%f<170>;
	.reg .b64 	%rd<15>;
	.reg .b64 	%fd<11>;

	ld.param.u64 	%rd1, [adamwr_param_0];
	ld.param.u64 	%rd2, [adamwr_param_1];
	ld.param.u64 	%rd3, [adamwr_param_2];
	ld.param.u64 	%rd4, [adamwr_param_3];
	ld.param.f32 	%f19, [adamwr_param_4];
	ld.param.f32 	%f20, [adamwr_param_5];
	ld.param.f32 	%f21, [adamwr_param_6];
	ld.param.f32 	%f22, [adamwr_param_7];
	ld.param.u32 	%r4, [adamwr_param_8];
	ld.param.u32 	%r2, [adamwr_param_9];
	ld.param.u32 	%r3, [adamwr_param_10];
	mov.u32 	%r5, %ctaid.x;
	mov.u32 	%r6, %ctaid.y;
	mov.u32 	%r7, %nctaid.x;
	mad.lo.s32 	%r8, %r6, %r7, %r5;
	mov.u32 	%r9, %ntid.x;
	mov.u32 	%r10, %tid.x;
	mad.lo.s32 	%r1, %r8, %r9, %r10;
	setp.ge.s32 	%p1, %r1, %r4;
	mov.f32 	%f168, 0f3F800000;
	@%p1 bra 	$L__BB2_18;
	cvta.to.global.u64 	%rd5, %rd3;
	cvta.to.global.u64 	%rd6, %rd1;
	cvta.to.global.u64 	%rd7, %rd4;
	mul.wide.s32 	%rd8, %r1, 4;
	add.s64 	%rd9, %rd5, %rd8;
	ld.global.f32 	%f24, [%rd9];
	mov.f32 	%f23, 0f3F800000;
	sub.f32 	%f25, %f23, %f19;
	add.s64 	%rd10, %rd6, %rd8;
	ld.global.f32 	%f26, [%rd10];
	mul.f32 	%f27, %f25, %f26;
	fma.rn.f32 	%f28, %f19, %f24, %f27;
	st.global.f32 	[%rd9], %f28;
	add.s64 	%rd11, %rd7, %rd8;
	ld.global.f32 	%f29, [%rd11];
	sub.f32 	%f30, %f23, %f20;
	ld.global.f32 	%f31, [%rd10];
	mul.f32 	%f32, %f30, %f31;
	mul.f32 	%f33, %f31, %f32;
	fma.rn.f32 	%f1, %f20, %f29, %f33;
	st.global.f32 	[%rd11], %f1;
	ld.global.f32 	%f2, [%rd9];
	cvt.rn.f32.s32 	%f3, %r3;
	mul.f32 	%f34, %f3, 0f3F000000;
	cvt.rzi.f32.f32 	%f35, %f34;
	add.f32 	%f36, %f35, %f35;
	sub.f32 	%f37, %f3, %f36;
	abs.f32 	%f4, %f37;
	abs.f32 	%f5, %f19;
	setp.lt.f32 	%p2, %f5, 0f00800000;
	mul.f32 	%f38, %f5, 0f4B800000;
	selp.f32 	%f39, %f38, %f5, %p2;
	selp.f32 	%f40, 0fC1C00000, 0f00000000, %p2;
	mov.b32 	%r11, %f39;
	add.s32 	%r12, %r11, -1060439283;
	and.b32  	%r13, %r12, -8388608;
	sub.s32 	%r14, %r11, %r13;
	mov.b32 	%f41, %r14;
	cvt.rn.f32.s32 	%f42, %r13;
	fma.rn.f32 	%f43, %f42, 0f34000000, %f40;
	add.f32 	%f44, %f41, 0fBF800000;
	add.f32 	%f45, %f41, 0f3F800000;
	rcp.approx.ftz.f32 	%f46, %f45;
	add.f32 	%f47, %f44, %f44;
	mul.f32 	%f48, %f47, %f46;
	mul.f32 	%f49, %f48, %f48;
	sub.f32 	%f50, %f44, %f48;
	add.f32 	%f51, %f50, %f50;
	neg.f32 	%f52, %f48;
	fma.rn.f32 	%f53, %f52, %f44, %f51;
	mul.rn.f32 	%f54, %f46, %f53;
	fma.rn.f32 	%f55, %f49, 0f3A2C32E4, 0f3B52E7DB;
	fma.rn.f32 	%f56, %f55, %f49, 0f3C93BB73;
	fma.rn.f32 	%f57, %f56, %f49, 0f3DF6384F;
	mul.rn.f32 	%f58, %f57, %f49;
	fma.rn.f32 	%f59, %f48, 0f3FB8AA3B, %f43;
	sub.f32 	%f60, %f43, %f59;
	fma.rn.f32 	%f61, %f48, 0f3FB8AA3B, %f60;
	fma.rn.f32 	%f62, %f54, 0f3FB8AA3B, %f61;
	fma.rn.f32 	%f63, %f48, 0f32A55E34, %f62;
	mul.f32 	%f64, %f58, 0f40400000;
	fma.rn.f32 	%f65, %f64, %f54, %f63;
	fma.rn.f32 	%f66, %f58, %f48, %f65;
	add.rn.f32 	%f67, %f59, %f66;
	neg.f32 	%f68, %f59;
	add.rn.f32 	%f69, %f67, %f68;
	neg.f32 	%f70, %f69;
	add.rn.f32 	%f71, %f66, %f70;
	mul.rn.f32 	%f72, %f67, %f3;
	neg.f32 	%f73, %f72;
	fma.rn.f32 	%f74, %f67, %f3, %f73;
	fma.rn.f32 	%f75, %f71, %f3, %f74;
	cvt.rni.f32.f32 	%f76, %f72;
	sub.f32 	%f77, %f72, %f76;
	add.f32 	%f78, %f77, %f75;
	fma.rn.f32 	%f79, %f78, 0f391FCB8E, 0f3AAF85ED;
	fma.rn.f32 	%f80, %f79, %f78, 0f3C1D9856;
	fma.rn.f32 	%f81, %f80, %f78, 0f3D6357BB;
	fma.rn.f32 	%f82, %f81, %f78, 0f3E75FDEC;
	fma.rn.f32 	%f83, %f82, %f78, 0f3F317218;
	fma.rn.f32 	%f84, %f83, %f78, 0f3F800000;
	cvt.rzi.s32.f32 	%r15, %f76;
	setp.gt.f32 	%p3, %f76, 0f00000000;
	selp.b32 	%r16, 0, -2097152000, %p3;
	add.s32 	%r17, %r16, 2130706432;
	mov.b32 	%f85, %r17;
	mul.f32 	%f86, %f84, %f85;
	shl.b32 	%r18, %r15, 23;
	sub.s32 	%r19, %r18, %r16;
	mov.b32 	%f87, %r19;
	mul.f32 	%f88, %f86, %f87;
	abs.f32 	%f89, %f72;
	setp.gt.f32 	%p4, %f89, 0f43180000;
	setp.lt.f32 	%p5, %f72, 0f00000000;
	selp.f32 	%f90, 0f00000000, 0f7F800000, %p5;
	selp.f32 	%f6, %f90, %f88, %p4;
	setp.eq.f32 	%p6, %f19, 0f3F800000;
	setp.eq.s32 	%p7, %r3, 0;
	or.pred  	%p8, %p6, %p7;
	@%p8 bra 	$L__BB2_9;
	setp.num.f32 	%p9, %f5, %f5;
	abs.f32 	%f91, %f3;
	setp.num.f32 	%p10, %f91, %f91;
	and.pred  	%p11, %p9, %p10;
	@%p11 bra 	$L__BB2_4;
	add.rn.f32 	%f168, %f19, %f3;
	bra.uni 	$L__BB2_9;
$L__BB2_4:
	setp.neu.f32 	%p12, %f19, 0f00000000;
	setp.neu.f32 	%p13, %f5, 0f7F800000;
	and.pred  	%p14, %p12, %p13;
	@%p14 bra 	$L__BB2_6;
	setp.neu.f32 	%p20, %f4, 0f3F800000;
	add.f32 	%f94, %f19, %f19;
	mov.b32 	%r20, %f94;
	setp.lt.s32 	%p21, %r3, 0;
	xor.b32  	%r21, %r20, 2139095040;
	selp.b32 	%r22, %r21, %r20, %p21;
	and.b32  	%r23, %r22, 2147483647;
	selp.b32 	%r24, %r23, %r22, %p20;
	mov.b32 	%f168, %r24;
	bra.uni 	$L__BB2_9;
$L__BB2_6:
	setp.eq.f32 	%p15, %f19, 0fBF800000;
	setp.eq.f32 	%p16, %f91, 0f7F800000;
	and.pred  	%p17, %p15, %p16;
	@%p17 bra 	$L__BB2_9;
	setp.geu.f32 	%p18, %f19, 0f00000000;
	mov.f32 	%f168, %f6;
	@%p18 bra 	$L__BB2_9;
	setp.neu.f32 	%p19, %f4, 0f3F800000;
	neg.f32 	%f93, %f6;
	selp.f32 	%f168, %f6, %f93, %p19;
$L__BB2_9:
	setp.eq.s32 	%p22, %r3, 0;
	abs.f32 	%f12, %f20;
	setp.lt.f32 	%p23, %f12, 0f00800000;
	mul.f32 	%f96, %f12, 0f4B800000;
	selp.f32 	%f97, %f96, %f12, %p23;
	selp.f32 	%f98, 0fC1C00000, 0f00000000, %p23;
	mov.b32 	%r25, %f97;
	add.s32 	%r26, %r25, -1060439283;
	and.b32  	%r27, %r26, -8388608;
	sub.s32 	%r28, %r25, %r27;
	mov.b32 	%f99, %r28;
	cvt.rn.f32.s32 	%f100, %r27;
	fma.rn.f32 	%f101, %f100, 0f34000000, %f98;
	add.f32 	%f102, %f99, 0fBF800000;
	add.f32 	%f103, %f99, 0f3F800000;
	rcp.approx.ftz.f32 	%f104, %f103;
	add.f32 	%f105, %f102, %f102;
	mul.f32 	%f106, %f105, %f104;
	mul.f32 	%f107, %f106, %f106;
	sub.f32 	%f108, %f102, %f106;
	add.f32 	%f109, %f108, %f108;
	neg.f32 	%f110, %f106;
	fma.rn.f32 	%f111, %f110, %f102, %f109;
	mul.rn.f32 	%f112, %f104, %f111;
	fma.rn.f32 	%f113, %f107, 0f3A2C32E4, 0f3B52E7DB;
	fma.rn.f32 	%f114, %f113, %f107, 0f3C93BB73;
	fma.rn.f32 	%f115, %f114, %f107, 0f3DF6384F;
	mul.rn.f32 	%f116, %f115, %f107;
	fma.rn.f32 	%f117, %f106, 0f3FB8AA3B, %f101;
	sub.f32 	%f118, %f101, %f117;
	fma.rn.f32 	%f119, %f106, 0f3FB8AA3B, %f118;
	fma.rn.f32 	%f120, %f112, 0f3FB8AA3B, %f119;
	fma.rn.f32 	%f121, %f106, 0f32A55E34, %f120;
	mul.f32 	%f122, %f116, 0f40400000;
	fma.rn.f32 	%f123, %f122, %f112, %f121;
	fma.rn.f32 	%f124, %f116, %f106, %f123;
	add.rn.f32 	%f125, %f117, %f124;
	neg.f32 	%f126, %f117;
	add.rn.f32 	%f127, %f125, %f126;
	neg.f32 	%f128, %f127;
	add.rn.f32 	%f129, %f124, %f128;
	mul.rn.f32 	%f130, %f125, %f3;
	neg.f32 	%f131, %f130;
	fma.rn.f32 	%f132, %f125, %f3, %f131;
	fma.rn.f32 	%f133, %f129, %f3, %f132;
	cvt.rni.f32.f32 	%f134, %f130;
	sub.f32 	%f135, %f130, %f134;
	add.f32 	%f136, %f135, %f133;
	fma.rn.f32 	%f137, %f136, 0f391FCB8E, 0f3AAF85ED;
	fma.rn.f32 	%f138, %f137, %f136, 0f3C1D9856;
	fma.rn.f32 	%f139, %f138, %f136, 0f3D6357BB;
	fma.rn.f32 	%f140, %f139, %f136, 0f3E75FDEC;
	fma.rn.f32 	%f141, %f140, %f136, 0f3F317218;
	fma.rn.f32 	%f142, %f141, %f136, 0f3F800000;
	cvt.rzi.s32.f32 	%r29, %f134;
	setp.gt.f32 	%p24, %f134, 0f00000000;
	selp.b32 	%r30, 0, -2097152000, %p24;
	add.s32 	%r31, %r30, 2130706432;
	mov.b32 	%f143, %r31;
	mul.f32 	%f144, %f142, %f143;
	shl.b32 	%r32, %r29, 23;
	sub.s32 	%r33, %r32, %r30;
	mov.b32 	%f145, %r33;
	mul.f32 	%f146, %f144, %f145;
	abs.f32 	%f147, %f130;
	setp.gt.f32 	%p25, %f147, 0f43180000;
	setp.lt.f32 	%p26, %f130, 0f00000000;
	selp.f32 	%f148, 0f00000000, 0f7F800000, %p26;
	selp.f32 	%f13, %f148, %f146, %p25;
	setp.eq.f32 	%p27, %f20, 0f3F800000;
	or.pred  	%p28, %p27, %p22;
	mov.f32 	%f169, 0f3F800000;
	@%p28 bra 	$L__BB2_17;
	setp.num.f32 	%p29, %f12, %f12;
	abs.f32 	%f149, %f3;
	setp.num.f32 	%p30, %f149, %f149;
	and.pred  	%p31, %p29, %p30;
	@%p31 bra 	$L__BB2_12;
	add.rn.f32 	%f169, %f20, %f3;
	bra.uni 	$L__BB2_17;
$L__BB2_12:
	setp.neu.f32 	%p32, %f20, 0f00000000;
	setp.neu.f32 	%p33, %f12, 0f7F800000;
	and.pred  	%p34, %p32, %p33;
	@%p34 bra 	$L__BB2_14;
	setp.neu.f32 	%p40, %f4, 0f3F800000;
	add.f32 	%f152, %f20, %f20;
	mov.b32 	%r34, %f152;
	setp.lt.s32 	%p41, %r3, 0;
	xor.b32  	%r35, %r34, 2139095040;
	selp.b32 	%r36, %r35, %r34, %p41;
	and.b32  	%r37, %r36, 2147483647;
	selp.b32 	%r38, %r37, %r36, %p40;
	mov.b32 	%f169, %r38;
	bra.uni 	$L__BB2_17;
$L__BB2_14:
	setp.eq.f32 	%p35, %f20, 0fBF800000;
	setp.eq.f32 	%p36, %f149, 0f7F800000;
	and.pred  	%p37, %p35, %p36;
	@%p37 bra 	$L__BB2_17;
	setp.geu.f32 	%p38, %f20, 0f00000000;
	mov.f32 	%f169, %f13;
	@%p38 bra 	$L__BB2_17;
	setp.neu.f32 	%p39, %f4, 0f3F800000;
	neg.f32 	%f151, %f13;
	selp.f32 	%f169, %f13, %f151, %p39;
$L__BB2_17:
	mov.f32 	%f153, 0f3F800000;
	sub.f32 	%f154, %f153, %f168;
	sub.f32 	%f155, %f153, %f169;
	div.rn.f32 	%f156, %f1, %f155;
	sqrt.rn.f32 	%f157, %f155;
	mul.f32 	%f158, %f21, %f157;
	div.rn.f32 	%f159, %f158, %f154;
	cvta.to.global.u64 	%rd12, %rd2;
	add.s64 	%rd14, %rd12, %rd8;
	ld.global.f32 	%f160, [%rd14];
	cvt.f64.f32 	%fd1, %f160;
	cvt.f64.f32 	%fd2, %f159;
	div.rn.f32 	%f161, %f2, %f154;
	cvt.f64.f32 	%fd3, %f161;
	sqrt.rn.f32 	%f162, %f156;
	cvt.f64.f32 	%fd4, %f162;
	add.f64 	%fd5, %fd4, 0d3E45798EE2308C3A;
	div.rn.f64 	%fd6, %fd3, %fd5;
	cvt.rn.f32.s32 	%f163, %r2;
	mul.f32 	%f164, %f22, %f163;
	mul.f32 	%f165, %f164, %f160;
	cvt.f64.f32 	%fd7, %f165;
	sub.f64 	%fd8, %fd6, %fd7;
	mul.f64 	%fd9, %fd8, %fd2;
	sub.f64 	%fd10, %fd1, %fd9;
	cvt.rn.f32.f64 	%f166, %fd10;
	st.global.f32 	[%rd14], %f166;
$L__BB2_18:
	ret;

}
	// .globl	adam_bn
.visible .entry adam_bn(
	.param .u64 .ptr .align 1 adam_bn_param_0,
	.param .u64 .ptr .align 1 adam_bn_param_1,
	.param .u64 .ptr .align 1 adam_bn_param_2,
	.param .u64 .ptr .align 1 adam_bn_param_3,
	.param .f32 adam_bn_param_4,
	.param .f32 adam_bn_param_5,
	.param .f32 adam_bn_param_6,
	.param .u32 adam_bn_param_7,
	.param .u32 adam_bn_param_8,
	.param .u32 adam_bn_param_9
)
{
	.reg .pred 	%p<42>;
	.reg .b32 	%r<39>;
	.reg .b32 	%f<165>;
	.reg .b64 	%rd<15>;
	.reg .b64 	%fd<7>;

	ld.param.u64 	%rd1, [adam_bn_param_0];
	ld.param.u64 	%rd2, [adam_bn_param_1];
	ld.param.u64 	%rd3, [adam_bn_param_2];
	ld.param.u64 	%rd4, [adam_bn_param_3];
	ld.param.f32 	%f20, [adam_bn_param_4];
	ld.param.f32 	%f21, [adam_bn_param_5];
	ld.param.f32 	%f22, [adam_bn_param_6];
	ld.param.u32 	%r4, [adam_bn_param_7];
	ld.param.u32 	%r2, [adam_bn_param_8];
	ld.param.u32 	%r3, [adam_bn_param_9];
	mov.u32 	%r5, %ctaid.x;
	mov.u32 	%r6, %ctaid.y;
	mov.u32 	%r7, %nctaid.x;
	mad.lo.s32 	%r8, %r6, %r7, %r5;
	mov.u32 	%r9, %ntid.x;
	mov.u32 	%r10, %tid.x;
	mad.lo.s32 	%r1, %r8, %r9, %r10;
	setp.ge.s32 	%p1, %r1, %r4;
	mov.f32 	%f163, 0f3F800000;
	@%p1 bra 	$L__BB3_18;
	cvta.to.global.u64 	%rd5, %rd1;
	cvta.to.global.u64 	%rd6, %rd3;
	cvta.to.global.u64 	%rd7, %rd4;
	mul.wide.s32 	%rd8, %r1, 4;
	add.s64 	%rd9, %rd5, %rd8;
	ld.global.f32 	%f24, [%rd9];
	cvt.rn.f32.s32 	%f25, %r2;
	div.rn.f32 	%f26, %f24, %f25;
	add.s64 	%rd10, %rd6, %rd8;
	ld.global.f32 	%f27, [%rd10];
	mov.f32 	%f23, 0f3F800000;
	sub.f32 	%f28, %f23, %f20;
	mul.f32 	%f29, %f28, %f26;
	fma.rn.f32 	%f30, %f20, %f27, %f29;
	st.global.f32 	[%rd10], %f30;
	add.s64 	%rd11, %rd7, %rd8;
	ld.global.f32 	%f31, [%rd11];
	mul.f32 	%f32, %f21, %f31;
	sub.f32 	%f33, %f23, %f21;
	mul.f32 	%f34, %f33, %f26;
	fma.rn.f32 	%f1, %f26, %f34, %f32;
	st.global.f32 	[%rd11], %f1;
	ld.global.f32 	%f2, [%rd10];
	cvt.rn.f32.s32 	%f3, %r3;
	mul.f32 	%f35, %f3, 0f3F000000;
	cvt.rzi.f32.f32 	%f36, %f35;
	add.f32 	%f37, %f36, %f36;
	sub.f32 	%f38, %f3, %f37;
	abs.f32 	%f4, %f38;
	abs.f32 	%f5, %f20;
	setp.lt.f32 	%p2, %f5, 0f00800000;
	mul.f32 	%f39, %f5, 0f4B800000;
	selp.f32 	%f40, %f39, %f5, %p2;
	selp.f32 	%f41, 0fC1C00000, 0f00000000, %p2;
	mov.b32 	%r11, %f40;
	add.s32 	%r12, %r11, -1060439283;
	and.b32  	%r13, %r12, -8388608;
	sub.s32 	%r14, %r11, %r13;
	mov.b32 	%f42, %r14;
	cvt.rn.f32.s32 	%f43, %r13;
	fma.rn.f32 	%f44, %f43, 0f34000000, %f41;
	add.f32 	%f45, %f42, 0fBF800000;
	add.f32 	%f46, %f42, 0f3F800000;
	rcp.approx.ftz.f32 	%f47, %f46;
	add.f32 	%f48, %f45, %f45;
	mul.f32 	%f49, %f48, %f47;
	mul.f32 	%f50, %f49, %f49;
	sub.f32 	%f51, %f45, %f49;
	add.f32 	%f52, %f51, %f51;
	neg.f32 	%f53, %f49;
	fma.rn.f32 	%f54, %f53, %f45, %f52;
	mul.rn.f32 	%f55, %f47, %f54;
	fma.rn.f32 	%f56, %f50, 0f3A2C32E4, 0f3B52E7DB;
	fma.rn.f32 	%f57, %f56, %f50, 0f3C93BB73;
	fma.rn.f32 	%f58, %f57, %f50, 0f3DF6384F;
	mul.rn.f32 	%f59, %f58, %f50;
	fma.rn.f32 	%f60, %f49, 0f3FB8AA3B, %f44;
	sub.f32 	%f61, %f44, %f60;
	fma.rn.f32 	%f62, %f49, 0f3FB8AA3B, %f61;
	fma.rn.f32 	%f63, %f55, 0f3FB8AA3B, %f62;
	fma.rn.f32 	%f64, %f49, 0f32A55E34, %f63;
	mul.f32 	%f65, %f59, 0f40400000;
	fma.rn.f32 	%f66, %f65, %f55, %f64;
	fma.rn.f32 	%f67, %f59, %f49, %f66;
	add.rn.f32 	%f68, %f60, %f67;
	neg.f32 	%f69, %f60;
	add.rn.f32 	%f70, %f68, %f69;
	neg.f32 	%f71, %f70;
	add.rn.f32 	%f72, %f67, %f71;
	mul.rn.f32 	%f73, %f68, %f3;
	neg.f32 	%f74, %f73;
	fma.rn.f32 	%f75, %f68, %f3, %f74;
	fma.rn.f32 	%f76, %f72, %f3, %f75;
	cvt.rni.f32.f32 	%f77, %f73;
	sub.f32 	%f78, %f73, %f77;
	add.f32 	%f79, %f78, %f76;
	fma.rn.f32 	%f80, %f79, 0f391FCB8E, 0f3AAF85ED;
	fma.rn.f32 	%f81, %f80, %f79, 0f3C1D9856;
	fma.rn.f32 	%f82, %f81, %f79, 0f3D6357BB;
	fma.rn.f32 	%f83, %f82, %f79, 0f3E75FDEC;
	fma.rn.f32 	%f84, %f83, %f79, 0f3F317218;
	fma.rn.f32 	%f85, %f84, %f79, 0f3F800000;
	cvt.rzi.s32.f32 	%r15, %f77;
	setp.gt.f32 	%p3, %f77, 0f00000000;
	selp.b32 	%r16, 0, -2097152000, %p3;
	add.s32 	%r17, %r16, 2130706432;
	mov.b32 	%f86, %r17;
	mul.f32 	%f87, %f85, %f86;
	shl.b32 	%r18, %r15, 23;
	sub.s32 	%r19, %r18, %r16;
	mov.b32 	%f88, %r19;
	mul.f32 	%f89, %f87, %f88;
	abs.f32 	%f90, %f73;
	setp.gt.f32 	%p4, %f90, 0f43180000;
	setp.lt.f32 	%p5, %f73, 0f00000000;
	selp.f32 	%f91, 0f00000000, 0f7F800000, %p5;
	selp.f32 	%f6, %f91, %f89, %p4;
	setp.eq.f32 	%p6, %f20, 0f3F800000;
	setp.eq.s32 	%p7, %r3, 0;
	or.pred  	%p8, %p6, %p7;
	@%p8 bra 	$L__BB3_9;
	setp.num.f32 	%p9, %f5, %f5;
	abs.f32 	%f92, %f3;
	setp.num.f32 	%p10, %f92, %f92;
	and.pred  	%p11, %p9, %p10;
	@%p11 bra 	$L__BB3_4;
	add.rn.f32 	%f163, %f20, %f3;
	bra.uni 	$L__BB3_9;
$L__BB3_4:
	setp.neu.f32 	%p12, %f20, 0f00000000;
	setp.neu.f32 	%p13, %f5, 0f7F800000;
	and.pred  	%p14, %p12, %p13;
	@%p14 bra 	$L__BB3_6;
	setp.neu.f32 	%p20, %f4, 0f3F800000;
	add.f32 	%f95, %f20, %f20;
	mov.b32 	%r20, %f95;
	setp.lt.s32 	%p21, %r3, 0;
	xor.b32  	%r21, %r20, 2139095040;
	selp.b32 	%r22, %r21, %r20, %p21;
	and.b32  	%r23, %r22, 2147483647;
	selp.b32 	%r24, %r23, %r22, %p20;
	mov.b32 	%f163, %r24;
	bra.uni 	$L__BB3_9;
$L__BB3_6:
	setp.eq.f32 	%p15, %f20, 0fBF800000;
	setp.eq.f32 	%p16, %f92, 0f7F800000;
	and.pred  	%p17, %p15, %p16;
	@%p17 bra 	$L__BB3_9;
	setp.geu.f32 	%p18, %f20, 0f00000000;
	mov.f32 	%f163, %f6;
	@%p18 bra 	$L__BB3_9;
	setp.neu.f32 	%p19, %f4, 0f3F800000;
	neg.f32 	%f94, %f6;
	selp.f32 	%f163, %f6, %f94, %p19;
$L__BB3_9:
	setp.eq.s32 	%p22, %r3, 0;
	mov.f32 	%f164, 0f3F800000;
	sub.f32 	%f97, %f164, %f163;
	div.rn.f32 	%f12, %f2, %f97;
	abs.f32 	%f13, %f21;
	setp.lt.f32 	%p23, %f13, 0f00800000;
	mul.f32 	%f98, %f13, 0f4B800000;
	selp.f32 	%f99, %f98, %f13, %p23;
	selp.f32 	%f100, 0fC1C00000, 0f00000000, %p23;
	mov.b32 	%r25, %f99;
	add.s32 	%r26, %r25, -1060439283;
	and.b32  	%r27, %r26, -8388608;
	sub.s32 	%r28, %r25, %r27;
	mov.b32 	%f101, %r28;
	cvt.rn.f32.s32 	%f102, %r27;
	fma.rn.f32 	%f103, %f102, 0f34000000, %f100;
	add.f32 	%f104, %f101, 0fBF800000;
	add.f32 	%f105, %f101, 0f3F800000;
	rcp.approx.ftz.f32 	%f106, %f105;
	add.f32 	%f107, %f104, %f104;
	mul.f32 	%f108, %f107, %f106;
	mul.f32 	%f109, %f108, %f108;
	sub.f32 	%f110, %f104, %f108;
	add.f32 	%f111, %f110, %f110;
	neg.f32 	%f112, %f108;
	fma.rn.f32 	%f113, %f112, %f104, %f111;
	mul.rn.f32 	%f114, %f106, %f113;
	fma.rn.f32 	%f115, %f109, 0f3A2C32E4, 0f3B52E7DB;
	fma.rn.f32 	%f116, %f115, %f109, 0f3C93BB73;
	fma.rn.f32 	%f117, %f116, %f109, 0f3DF6384F;
	mul.rn.f32 	%f118, %f117, %f109;
	fma.rn.f32 	%f119, %f108, 0f3FB8AA3B, %f103;
	sub.f32 	%f120, %f103, %f119;
	fma.rn.f32 	%f121, %f108, 0f3FB8AA3B, %f120;
	fma.rn.f32 	%f122, %f114, 0f3FB8AA3B, %f121;
	fma.rn.f32 	%f123, %f108, 0f32A55E34, %f122;
	mul.f32 	%f124, %f118, 0f40400000;
	fma.rn.f32 	%f125, %f124, %f114, %f123;
	fma.rn.f32 	%f126, %f118, %f108, %f125;
	add.rn.f32 	%f127, %f119, %f126;
	neg.f32 	%f128, %f119;
	add.rn.f32 	%f129, %f127, %f128;
	neg.f32 	%f130, %f129;
	add.rn.f32 	%f131, %f126, %f130;
	mul.rn.f32 	%f132, %f127, %f3;
	neg.f32 	%f133, %f132;
	fma.rn.f32 	%f134, %f127, %f3, %f133;
	fma.rn.f32 	%f135, %f131, %f3, %f134;
	cvt.rni.f32.f32 	%f136, %f132;
	sub.f32 	%f137, %f132, %f136;
	add.f32 	%f138, %f137, %f135;
	fma.rn.f32 	%f139, %f138, 0f391FCB8E, 0f3AAF85ED;
	fma.rn.f32 	%f140, %f139, %f138, 0f3C1D9856;
	fma.rn.f32 	%f141, %f140, %f138, 0f3D6357BB;
	fma.rn.f32 	%f142, %f141, %f138, 0f3E75FDEC;
	fma.rn.f32 	%f143, %f142, %f138, 0f3F317218;
	fma.rn.f32 	%f144, %f143, %f138, 0f3F800000;
	cvt.rzi.s32.f32 	%r29, %f136;
	setp.gt.f32 	%p24, %f136, 0f00000000;
	selp.b32 	%r30, 0, -2097152000, %p24;
	add.s32 	%r31, %r30, 2130706432;
	mov.b32 	%f145, %r31;
	mul.f32 	%f146, %f144, %f145;
	shl.b32 	%r32, %r29, 23;
	sub.s32 	%r33, %r32, %r30;
	mov.b32 	%f147, %r33;
	mul.f32 	%f148, %f146, %f147;
	abs.f32 	%f149, %f132;
	setp.gt.f32 	%p25, %f149, 0f43180000;
	setp.lt.f32 	%p26, %f132, 0f00000000;
	selp.f32 	%f150, 0f00000000, 0f7F800000, %p26;
	selp.f32 	%f14, %f150, %f148, %p25;
	setp.eq.f32 	%p27, %f21, 0f3F800000;
	or.pred  	%p28, %p27, %p22;
	@%p28 bra 	$L__BB3_17;
	setp.num.f32 	%p29, %f13, %f13;
	abs.f32 	%f151, %f3;
	setp.num.f32 	%p30, %f151, %f151;
	and.pred  	%p31, %p29, %p30;
	@%p31 bra 	$L__BB3_12;
	add.rn.f32 	%f164, %f21, %f3;
	bra.uni 	$L__BB3_17;
$L__BB3_12:
	setp.neu.f32 	%p32, %f21, 0f00000000;
	setp.neu.f32 	%p33, %f13, 0f7F800000;
	and.pred  	%p34, %p32, %p33;
	@%p34 bra 	$L__BB3_14;
	setp.neu.f32 	%p40, %f4, 0f3F800000;
	add.f32 	%f154, %f21, %f21;
	mov.b32 	%r34, %f154;
	setp.lt.s32 	%p41, %r3, 0;
	xor.b32  	%r35, %r34, 2139095040;
	selp.b32 	%r36, %r35, %r34, %p41;
	and.b32  	%r37, %r36, 2147483647;
	selp.b32 	%r38, %r37, %r36, %p40;
	mov.b32 	%f164, %r38;
	bra.uni 	$L__BB3_17;
$L__BB3_14:
	setp.eq.f32 	%p35, %f21, 0fBF800000;
	setp.eq.f32 	%p36, %f151, 0f7F800000;
	and.pred  	%p37, %p35, %p36;
	@%p37 bra 	$L__BB3_17;
	setp.geu.f32 	%p38, %f21, 0f00000000;
	mov.f32 	%f164, %f14;
	@%p38 bra 	$L__BB3_17;
	setp.neu.f32 	%p39, %f4, 0f3F800000;
	neg.f32 	%f153, %f14;
	selp.f32 	%f164, %f14, %f153, %p39;
$L__BB3_17:
	mov.f32 	%f155, 0f3F800000;
	sub.f32 	%f156, %f155, %f164;
	div.rn.f32 	%f157, %f1, %f156;
	cvta.to.global.u64 	%rd12, %rd2;
	add.s64 	%rd14, %rd12, %rd8;
	ld.global.f32 	%f158, [%rd14];
	cvt.f64.f32 	%fd1, %f158;
	mul.f32 	%f159, %f22, %f12;
	cvt.f64.f32 	%fd2, %f159;
	sqrt.rn.f32 	%f160, %f157;
	cvt.f64.f32 	%fd3, %f160;
	add.f64 	%fd4, %fd3, 0d3E45798EE2308C3A;
	div.rn.f64 	%fd5, %fd2, %fd4;
	sub.f64 	%fd6, %fd1, %fd5;
	cvt.rn.f32.f64 	%f161, %fd6;
	st.global.f32 	[%rd14], %f161;
$L__BB3_18:
	ret;

}
	// .globl	adamw_bn
.visible .entry adamw_bn(
	.param .u64 .ptr .align 1 adamw_bn_param_0,
	.param .u64 .ptr .align 1 adamw_bn_param_1,
	.param .u64 .ptr .align 1 adamw_bn_param_2,
	.param .u64 .ptr .align 1 adamw_bn_param_3,
	.param .f32 adamw_bn_param_4,
	.param .f32 adamw_bn_param_5,
	.param .f32 adamw_bn_param_6,
	.param .f32 adamw_bn_param_7,
	.param .u32 adamw_bn_param_8,
	.param .u32 adamw_bn_param_9,
	.param .u32 adamw_bn_param_10
)
{
	.reg .pred 	%p<42>;
	.reg .b32 	%r<39>;
	.reg .b32 	%f<168>;
	.reg .b64 	%rd<14>;
	.reg .b64 	%fd<9>;

	ld.param.u64 	%rd2, [adamw_bn_param_0];
	ld.param.u64 	%rd3, [adamw_bn_param_1];
	ld.param.u64 	%rd4, [adamw_bn_param_2];
	ld.param.u64 	%rd5, [adamw_bn_param_3];
	ld.param.f32 	%f21, [adamw_bn_param_4];
	ld.param.f32 	%f22, [adamw_bn_param_5];
	ld.param.f32 	%f23, [adamw_bn_param_6];
	ld.param.f32 	%f24, [adamw_bn_param_7];
	ld.param.u32 	%r4, [adamw_bn_param_8];
	ld.param.u32 	%r2, [adamw_bn_param_9];
	ld.param.u32 	%r3, [adamw_bn_param_10];
	mov.u32 	%r5, %ctaid.x;
	mov.u32 	%r6, %ctaid.y;
	mov.u32 	%r7, %nctaid.x;
	mad.lo.s32 	%r8, %r6, %r7, %r5;
	mov.u32 	%r9, %ntid.x;
	mov.u32 	%r10, %tid.x;
	mad.lo.s32 	%r1, %r8, %r9, %r10;
	setp.ge.s32 	%p1, %r1, %r4;
	mov.f32 	%f166, 0f3F800000;
	@%p1 bra 	$L__BB4_18;
	cvta.to.global.u64 	%rd6, %rd3;
	cvta.to.global.u64 	%rd7, %rd2;
	cvta.to.global.u64 	%rd8, %rd4;
	cvta.to.global.u64 	%rd9, %rd5;
	mul.wide.s32 	%rd10, %r1, 4;
	add.s64 	%rd1, %rd6, %rd10;
	ld.global.f32 	%f26, [%rd1];
	mul.f32 	%f27, %f23, %f24;
	mul.f32 	%f28, %f27, %f26;
	sub.f32 	%f1, %f26, %f28;
	add.s64 	%rd11, %rd7, %rd10;
	ld.global.f32 	%f29, [%rd11];
	cvt.rn.f32.s32 	%f30, %r2;
	div.rn.f32 	%f31, %f29, %f30;
	add.s64 	%rd12, %rd8, %rd10;
	ld.global.f32 	%f32, [%rd12];
	mov.f32 	%f25, 0f3F800000;
	sub.f32 	%f33, %f25, %f21;
	mul.f32 	%f34, %f33, %f31;
	fma.rn.f32 	%f35, %f21, %f32, %f34;
	st.global.f32 	[%rd12], %f35;
	add.s64 	%rd13, %rd9, %rd10;
	ld.global.f32 	%f36, [%rd13];
	mul.f32 	%f37, %f22, %f36;
	sub.f32 	%f38, %f25, %f22;
	mul.f32 	%f39, %f38, %f31;
	fma.rn.f32 	%f2, %f31, %f39, %f37;
	st.global.f32 	[%rd13], %f2;
	ld.global.f32 	%f3, [%rd12];
	cvt.rn.f32.s32 	%f4, %r3;
	mul.f32 	%f40, %f4, 0f3F000000;
	cvt.rzi.f32.f32 	%f41, %f40;
	add.f32 	%f42, %f41, %f41;
	sub.f32 	%f43, %f4, %f42;
	abs.f32 	%f5, %f43;
	abs.f32 	%f6, %f21;
	setp.lt.f32 	%p2, %f6, 0f00800000;
	mul.f32 	%f44, %f6, 0f4B800000;
	selp.f32 	%f45, %f44, %f6, %p2;
	selp.f32 	%f46, 0fC1C00000, 0f00000000, %p2;
	mov.b32 	%r11, %f45;
	add.s32 	%r12, %r11, -1060439283;
	and.b32  	%r13, %r12, -8388608;
	sub.s32 	%r14, %r11, %r13;
	mov.b32 	%f47, %r14;
	cvt.rn.f32.s32 	%f48, %r13;
	fma.rn.f32 	%f49, %f48, 0f34000000, %f46;
	add.f32 	%f50, %f47, 0fBF800000;
	add.f32 	%f51, %f47, 0f3F800000;
	rcp.approx.ftz.f32 	%f52, %f51;
	add.f32 	%f53, %f50, %f50;
	mul.f32 	%f54, %f53, %f52;
	mul.f32 	%f55, %f54, %f54;
	sub.f32 	%f56, %f50, %f54;
	add.f32 	%f57, %f56, %f56;
	neg.f32 	%f58, %f54;
	fma.rn.f32 	%f59, %f58, %f50, %f57;
	mul.rn.f32 	%f60, %f52, %f59;
	fma.rn.f32 	%f61, %f55, 0f3A2C32E4, 0f3B52E7DB;
	fma.rn.f32 	%f62, %f61, %f55, 0f3C93BB73;
	fma.rn.f32 	%f63, %f62, %f55, 0f3DF6384F;
	mul.rn.f32 	%f64, %f63, %f55;
	fma.rn.f32 	%f65, %f54, 0f3FB8AA3B, %f49;
	sub.f32 	%f66, %f49, %f65;
	fma.rn.f32 	%f67, %f54, 0f3FB8AA3B, %f66;
	fma.rn.f32 	%f68, %f60, 0f3FB8AA3B, %f67;
	fma.rn.f32 	%f69, %f54, 0f32A55E34, %f68;
	mul.f32 	%f70, %f64, 0f40400000;
	fma.rn.f32 	%f71, %f70, %f60, %f69;
	fma.rn.f32 	%f72, %f64, %f54, %f71;
	add.rn.f32 	%f73, %f65, %f72;
	neg.f32 	%f74, %f65;
	add.rn.f32 	%f75, %f73, %f74;
	neg.f32 	%f76, %f75;
	add.rn.f32 	%f77, %f72, %f76;
	mul.rn.f32 	%f78, %f73, %f4;
	neg.f32 	%f79, %f78;
	fma.rn.f32 	%f80, %f73, %f4, %f79;
	fma.rn.f32 	%f81, %f77, %f4, %f80;
	cvt.rni.f32.f32 	%f82, %f78;
	sub.f32 	%f83, %f78, %f82;
	add.f32 	%f84, %f83, %f81;
	fma.rn.f32 	%f85, %f84, 0f391FCB8E, 0f3AAF85ED;
	fma.rn.f32 	%f86, %f85, %f84, 0f3C1D9856;
	fma.rn.f32 	%f87, %f86, %f84, 0f3D6357BB;
	fma.rn.f32 	%f88, %f87, %f84, 0f3E75FDEC;
	fma.rn.f32 	%f89, %f88, %f84, 0f3F317218;
	fma.rn.f32 	%f90, %f89, %f84, 0f3F800000;
	cvt.rzi.s32.f32 	%r15, %f82;
	setp.gt.f32 	%p3, %f82, 0f00000000;
	selp.b32 	%r16, 0, -2097152000, %p3;
	add.s32 	%r17, %r16, 2130706432;
	mov.b32 	%f91, %r17;
	mul.f32 	%f92, %f90, %f91;
	shl.b32 	%r18, %r15, 23;
	sub.s32 	%r19, %r18, %r16;
	mov.b32 	%f93, %r19;
	mul.f32 	%f94, %f92, %f93;
	abs.f32 	%f95, %f78;
	setp.gt.f32 	%p4, %f95, 0f43180000;
	setp.lt.f32 	%p5, %f78, 0f00000000;
	selp.f32 	%f96, 0f00000000, 0f7F800000, %p5;
	selp.f32 	%f7, %f96, %f94, %p4;
	setp.eq.f32 	%p6, %f21, 0f3F800000;
	setp.eq.s32 	%p7, %r3, 0;
	or.pred  	%p8, %p6, %p7;
	@%p8 bra 	$L__BB4_9;
	setp.num.f32 	%p9, %f6, %f6;
	abs.f32 	%f97, %f4;
	setp.num.f32 	%p10, %f97, %f97;
	and.pred  	%p11, %p9, %p10;
	@%p11 bra 	$L__BB4_4;
	add.rn.f32 	%f166, %f21, %f4;
	bra.uni 	$L__BB4_9;
$L__BB4_4:
	setp.neu.f32 	%p12, %f21, 0f00000000;
	setp.neu.f32 	%p13, %f6, 0f7F800000;
	and.pred  	%p14, %p12, %p13;
	@%p14 bra 	$L__BB4_6;
	setp.neu.f32 	%p20, %f5, 0f3F800000;
	add.f32 	%f100, %f21, %f21;
	mov.b32 	%r20, %f100;
	setp.lt.s32 	%p21, %r3, 0;
	xor.b32  	%r21, %r20, 2139095040;
	selp.b32 	%r22, %r21, %r20, %p21;
	and.b32  	%r23, %r22, 2147483647;
	selp.b32 	%r24, %r23, %r22, %p20;
	mov.b32 	%f166, %r24;
	bra.uni 	$L__BB4_9;
$L__BB4_6:
	setp.eq.f32 	%p15, %f21, 0fBF800000;
	setp.eq.f32 	%p16, %f97, 0f7F800000;
	and.pred  	%p17, %p15, %p16;
	@%p17 bra 	$L__BB4_9;
	setp.geu.f32 	%p18, %f21, 0f00000000;
	mov.f32 	%f166, %f7;
	@%p18 bra 	$L__BB4_9;
	setp.neu.f32 	%p19, %f5, 0f3F800000;
	neg.f32 	%f99, %f7;
	selp.f32 	%f166, %f7, %f99, %p19;
$L__BB4_9:
	setp.eq.s32 	%p22, %r3, 0;
	mov.f32 	%f167, 0f3F800000;
	sub.f32 	%f102, %f167, %f166;
	div.rn.f32 	%f13, %f3, %f102;
	abs.f32 	%f14, %f22;
	setp.lt.f32 	%p23, %f14, 0f00800000;
	mul.f32 	%f103, %f14, 0f4B800000;
	selp.f32 	%f104, %f103, %f14, %p23;
	selp.f32 	%f105, 0fC1C00000, 0f00000000, %p23;
	mov.b32 	%r25, %f104;
	add.s32 	%r26, %r25, -1060439283;
	and.b32  	%r27, %r26, -8388608;
	sub.s32 	%r28, %r25, %r27;
	mov.b32 	%f106, %r28;
	cvt.rn.f32.s32 	%f107, %r27;
	fma.rn.f32 	%f108, %f107, 0f34000000, %f105;
	add.f32 	%f109, %f106, 0fBF800000;
	add.f32 	%f110, %f106, 0f3F800000;
	rcp.approx.ftz.f32 	%f111, %f110;
	add.f32 	%f112, %f109, %f109;
	mul.f32 	%f113, %f112, %f111;
	mul.f32 	%f114, %f113, %f113;
	sub.f32 	%f115, %f109, %f113;
	add.f32 	%f116, %f115, %f115;
	neg.f32 	%f117, %f113;
	fma.rn.f32 	%f118, %f117, %f109, %f116;
	mul.rn.f32 	%f119, %f111, %f118;
	fma.rn.f32 	%f120, %f114, 0f3A2C32E4, 0f3B52E7DB;
	fma.rn.f32 	%f121, %f120, %f114, 0f3C93BB73;
	fma.rn.f32 	%f122, %f121, %f114, 0f3DF6384F;
	mul.rn.f32 	%f123, %f122, %f114;
	fma.rn.f32 	%f124, %f113, 0f3FB8AA3B, %f108;
	sub.f32 	%f125, %f108, %f124;
	fma.rn.f32 	%f126, %f113, 0f3FB8AA3B, %f125;
	fma.rn.f32 	%f127, %f119, 0f3FB8AA3B, %f126;
	fma.rn.f32 	%f128, %f113, 0f32A55E34, %f127;
	mul.f32 	%f129, %f123, 0f40400000;
	fma.rn.f32 	%f130, %f129, %f119, %f128;
	fma.rn.f32 	%f131, %f123, %f113, %f130;
	add.rn.f32 	%f132, %f124, %f131;
	neg.f32 	%f133, %f124;
	add.rn.f32 	%f134, %f132, %f133;
	neg.f32 	%f135, %f134;
	add.rn.f32 	%f136, %f131, %f135;
	mul.rn.f32 	%f137, %f132, %f4;
	neg.f32 	%f138, %f137;
	fma.rn.f32 	%f139, %f132, %f4, %f138;
	fma.rn.f32 	%f140, %f136, %f4, %f139;
	cvt.rni.f32.f32 	%f141, %f137;
	sub.f32 	%f142, %f137, %f141;
	add.f32 	%f143, %f142, %f140;
	fma.rn.f32 	%f144, %f143, 0f391FCB8E, 0f3AAF85ED;
	fma.rn.f32 	%f145, %f144, %f143, 0f3C1D9856;
	fma.rn.f32 	%f146, %f145, %f143, 0f3D6357BB;
	fma.rn.f32 	%f147, %f146, %f143, 0f3E75FDEC;
	fma.rn.f32 	%f148, %f147, %f143, 0f3F317218;
	fma.rn.f32 	%f149, %f148, %f143, 0f3F800000;
	cvt.rzi.s32.f32 	%r29, %f141;
	setp.gt.f32 	%p24, %f141, 0f00000000;
	selp.b32 	%r30, 0, -2097152000, %p24;
	add.s32 	%r31, %r30, 2130706432;
	mov.b32 	%f150, %r31;
	mul.f32 	%f151, %f149, %f150;
	shl.b32 	%r32, %r29, 23;
	sub.s32 	%r33, %r32, %r30;
	mov.b32 	%f152, %r33;
	mul.f32 	%f153, %f151, %f152;
	abs.f32 	%f154, %f137;
	setp.gt.f32 	%p25, %f154, 0f43180000;
	setp.lt.f32 	%p26, %f137, 0f00000000;
	selp.f32 	%f155, 0f00000000, 0f7F800000, %p26;
	selp.f32 	%f15, %f155, %f153, %p25;
	setp.eq.f32 	%p27, %f22, 0f3F800000;
	or.pred  	%p28, %p27, %p22;
	@%p28 bra 	$L__BB4_17;
	setp.num.f32 	%p29, %f14, %f14;
	abs.f32 	%f156, %f4;
	setp.num.f32 	%p30, %f156, %f156;
	and.pred  	%p31, %p29, %p30;
	@%p31 bra 	$L__BB4_12;
	add.rn.f32 	%f167, %f22, %f4;
	bra.uni 	$L__BB4_17;
$L__BB4_12:
	setp.neu.f32 	%p32, %f22, 0f00000000;
	setp.neu.f32 	%p33, %f14, 0f7F800000;
	and.pred  	%p34, %p32, %p33;
	@%p34 bra 	$L__BB4_14;
	setp.neu.f32 	%p40, %f5, 0f3F800000;
	add.f32 	%f159, %f22, %f22;
	mov.b32 	%r34, %f159;
	setp.lt.s32 	%p41, %r3, 0;
	xor.b32  	%r35, %r34, 2139095040;
	selp.b32 	%r36, %r35, %r34, %p41;
	and.b32  	%r37, %r36, 2147483647;
	selp.b32 	%r38, %r37, %r36, %p40;
	mov.b32 	%f167, %r38;
	bra.uni 	$L__BB4_17;
$L__BB4_14:
	setp.eq.f32 	%p35, %f22, 0fBF800000;
	setp.eq.f32 	%p36, %f156, 0f7F800000;
	and.pred  	%p37, %p35, %p36;
	@%p37 bra 	$L__BB4_17;
	setp.geu.f32 	%p38, %f22, 0f00000000;
	mov.f32 	%f167, %f15;
	@%p38 bra 	$L__BB4_17;
	setp.neu.f32 	%p39, %f5, 0f3F800000;
	neg.f32 	%f158, %f15;
	selp.f32 	%f167, %f15, %f158, %p39;
$L__BB4_17:
	mov.f32 	%f160, 0f3F800000;
	sub.f32 	%f161, %f160, %f167;
	div.rn.f32 	%f162, %f2, %f161;
	cvt.f64.f32 	%fd1, %f1;
	cvt.f64.f32 	%fd2, %f23;
	cvt.f64.f32 	%fd3, %f13;
	sqrt.rn.f32 	%f163, %f162;
	cvt.f64.f32 	%fd4, %f163;
	add.f64 	%fd5, %fd4, 0d3E45798EE2308C3A;
	div.rn.f64 	%fd6, %fd3, %fd5;
	mul.f64 	%fd7, %fd6, %fd2;
	sub.f64 	%fd8, %fd1, %fd7;
	cvt.rn.f32.f64 	%f164, %fd8;
	st.global.f32 	[%rd1], %f164;
$L__BB4_18:
	ret;

}
	// .globl	sgd
.visible .entry sgd(
	.param .u64 .ptr .align 1 sgd_param_0,
	.param .u64 .ptr .align 1 sgd_param_1,
	.param .u64 .ptr .align 1 sgd_param_2,
	.param .f32 sgd_param_3,
	.param .f32 sgd_param_4,
	.param .f32 sgd_param_5,
	.param .u32 sgd_param_6,
	.param .u32 sgd_param_7,
	.param .u32 sgd_param_8
)
{
	.reg .pred 	%p<3>;
	.reg .b32 	%r<11>;
	.reg .b32 	%f<17>;
	.reg .b64 	%rd<14>;

	ld.param.u64 	%rd3, [sgd_param_0];
	ld.param.u64 	%rd5, [sgd_param_1];
	ld.param.u64 	%rd4, [sgd_param_2];
	ld.param.f32 	%f4, [sgd_param_3];
	ld.param.f32 	%f5, [sgd_param_4];
	ld.param.f32 	%f6, [sgd_param_5];
	ld.param.u32 	%r4, [sgd_param_6];
	ld.param.u32 	%r2, [sgd_param_7];
	ld.param.u32 	%r3, [sgd_param_8];
	cvta.to.global.u64 	%rd1, %rd5;
	mov.u32 	%r5, %ctaid.x;
	mov.u32 	%r6, %ctaid.y;
	mov.u32 	%r7, %nctaid.x;
	mad.lo.s32 	%r8, %r6, %r7, %r5;
	mov.u32 	%r9, %ntid.x;
	mov.u32 	%r10, %tid.x;
	mad.lo.s32 	%r1, %r8, %r9, %r10;
	setp.ge.s32 	%p1, %r1, %r4;
	@%p1 bra 	$L__BB5_5;
	cvta.to.global.u64 	%rd6, %rd4;
	cvta.to.global.u64 	%rd7, %rd3;
	mul.wide.s32 	%rd8, %r1, 4;
	add.s64 	%rd9, %rd7, %rd8;
	ld.global.f32 	%f7, [%rd9];
	cvt.rn.f32.s32 	%f8, %r2;
	div.rn.f32 	%f9, %f7, %f8;
	add.s64 	%rd2, %rd6, %rd8;
	ld.global.f32 	%f10, [%rd2];
	fma.rn.f32 	%f1, %f5, %f10, %f9;
	setp.lt.s32 	%p2, %r3, 2;
	@%p2 bra 	$L__BB5_3;
	add.s64 	%rd13, %rd1, %rd8;
	ld.global.f32 	%f11, [%rd13];
	fma.rn.f32 	%f16, %f4, %f11, %f1;
	st.global.f32 	[%rd13], %f16;
	bra.uni 	$L__BB5_4;
$L__BB5_3:
	add.s64 	%rd11, %rd1, %rd8;
	st.global.f32 	[%rd11], %f1;
	mov.f32 	%f16, %f1;
$L__BB5_4:
	fma.rn.f32 	%f12, %f4, %f16, %f1;
	ld.global.f32 	%f13, [%rd2];
	mul.f32 	%f14, %f6, %f12;
	sub.f32 	%f15, %f13, %f14;
	st.global.f32 	[%rd2], %f15;
$L__BB5_5:
	ret;

}
	// .globl	sgd_bn
.visible .entry sgd_bn(
	.param .u64 .ptr .align 1 sgd_bn_param_0,
	.param .u64 .ptr .align 1 sgd_bn_param_1,
	.param .u64 .ptr .align 1 sgd_bn_param_2,
	.param .f32 sgd_bn_param_3,
	.param .f32 sgd_bn_param_4,
	.param .f32 sgd_bn_param_5,
	.param .u32 sgd_bn_param_6,
	.param .u32 sgd_bn_param_7,
	.param .u32 sgd_bn_param_8
)
{
	.reg .pred 	%p<3>;
	.reg .b32 	%r<11>;
	.reg .b32 	%f<14>;
	.reg .b64 	%rd<15>;

	ld.param.u64 	%rd2, [sgd_bn_param_0];
	ld.param.u64 	%rd4, [sgd_bn_param_1];
	ld.param.u64 	%rd3, [sgd_bn_param_2];
	ld.param.f32 	%f4, [sgd_bn_param_3];
	ld.param.f32 	%f5, [sgd_bn_param_5];
	ld.param.u32 	%r4, [sgd_bn_param_6];
	ld.param.u32 	%r2, [sgd_bn_param_7];
	ld.param.u32 	%r3, [sgd_bn_param_8];
	cvta.to.global.u64 	%rd1, %rd4;
	mov.u32 	%r5, %ctaid.x;
	mov.u32 	%r6, %ctaid.y;
	mov.u32 	%r7, %nctaid.x;
	mad.lo.s32 	%r8, %r6, %r7, %r5;
	mov.u32 	%r9, %ntid.x;
	mov.u32 	%r10, %tid.x;
	mad.lo.s32 	%r1, %r8, %r9, %r10;
	setp.ge.s32 	%p1, %r1, %r4;
	@%p1 bra 	$L__BB6_5;
	cvta.to.global.u64 	%rd5, %rd2;
	mul.wide.s32 	%rd6, %r1, 4;
	add.s64 	%rd7, %rd5, %rd6;
	ld.global.f32 	%f6, [%rd7];
	cvt.rn.f32.s32 	%f7, %r2;
	div.rn.f32 	%f1, %f6, %f7;
	setp.lt.s32 	%p2, %r3, 2;
	@%p2 bra 	$L__BB6_3;
	add.s64 	%rd11, %rd1, %rd6;
	ld.global.f32 	%f8, [%rd11];
	fma.rn.f32 	%f13, %f4, %f8, %f1;
	st.global.f32 	[%rd11], %f13;
	bra.uni 	$L__BB6_4;
$L__BB6_3:
	add.s64 	%rd9, %rd1, %rd6;
	st.global.f32 	[%rd9], %f1;
	mov.f32 	%f13, %f1;
$L__BB6_4:
	fma.rn.f32 	%f9, %f4, %f13, %f1;
	cvta.to.global.u64 	%rd12, %rd3;
	add.s64 	%rd14, %rd12, %rd6;
	ld.global.f32 	%f10, [%rd14];
	mul.f32 	%f11, %f5, %f9;
	sub.f32 	%f12, %f10, %f11;
	st.global.f32 	[%rd14], %f12;
$L__BB6_5:
	ret;

}
	// .globl	RMSProp
.visible .entry RMSProp(
	.param .u64 .ptr .align 1 RMSProp_param_0,
	.param .u64 .ptr .align 1 RMSProp_param_1,
	.param .u64 .ptr .align 1 RMSProp_param_2,
	.param .f32 RMSProp_param_3,
	.param .f32 RMSProp_param_4,
	.param .f32 RMSProp_param_5,
	.param .u32 RMSProp_param_6,
	.param .u32 RMSProp_param_7,
	.param .u32 RMSProp_param_8,
	.param .f32 RMSProp_param_9,
	.param .f32 RMSProp_param_10
)
{
	.reg .pred 	%p<7>;
	.reg .b32 	%r<11>;
	.reg .b32 	%f<23>;
	.reg .b64 	%rd<11>;

	ld.param.u64 	%rd2, [RMSProp_param_0];
	ld.param.u64 	%rd3, [RMSProp_param_1];
	ld.param.u64 	%rd4, [RMSProp_param_2];
	ld.param.f32 	%f3, [RMSProp_param_3];
	ld.param.f32 	%f4, [RMSProp_param_4];
	ld.param.f32 	%f5, [RMSProp_param_5];
	ld.param.u32 	%r4, [RMSProp_param_6];
	ld.param.u32 	%r2, [RMSProp_param_7];
	ld.param.u32 	%r3, [RMSProp_param_8];
	ld.param.f32 	%f6, [RMSProp_param_9];
	ld.param.f32 	%f7, [RMSProp_param_10];
	mov.u32 	%r5, %ctaid.x;
	mov.u32 	%r6, %ctaid.y;
	mov.u32 	%r7, %nctaid.x;
	mad.lo.s32 	%r8, %r6, %r7, %r5;
	mov.u32 	%r9, %ntid.x;
	mov.u32 	%r10, %tid.x;
	mad.lo.s32 	%r1, %r8, %r9, %r10;
	setp.ge.s32 	%p1, %r1, %r4;
	@%p1 bra 	$L__BB7_4;
	cvta.to.global.u64 	%rd5, %rd4;
	cvta.to.global.u64 	%rd6, %rd2;
	cvta.to.global.u64 	%rd7, %rd3;
	mul.wide.s32 	%rd8, %r1, 4;
	add.s64 	%rd9, %rd6, %rd8;
	ld.global.f32 	%f8, [%rd9];
	cvt.rn.f32.s32 	%f9, %r2;
	div.rn.f32 	%f10, %f8, %f9;
	add.s64 	%rd10, %rd7, %rd8;
	ld.global.f32 	%f11, [%rd10];
	mov.f32 	%f12, 0f3F800000;
	sub.f32 	%f13, %f12, %f3;
	mul.f32 	%f14, %f13, %f10;
	mul.f32 	%f15, %f10, %f14;
	fma.rn.f32 	%f16, %f3, %f11, %f15;
	st.global.f32 	[%rd10], %f16;
	add.f32 	%f17, %f4, %f16;
	sqrt.rn.f32 	%f18, %f17;
	div.rn.f32 	%f19, %f5, %f18;
	mul.f32 	%f20, %f10, %f19;
	add.s64 	%rd1, %rd5, %rd8;
	ld.global.f32 	%f21, [%rd1];
	sub.f32 	%f1, %f21, %f20;
	st.global.f32 	[%rd1], %f1;
	setp.ne.s32 	%p2, %r3, 1;
	@%p2 bra 	$L__BB7_4;
	setp.lt.f32 	%p3, %f1, %f6;
	selp.f32 	%f22, %f6, %f1, %p3;
	setp.gt.f32 	%p4, %f22, %f7;
	selp.f32 	%f2, %f7, %f22, %p4;
	or.pred  	%p5, %p3, %p4;
	not.pred 	%p6, %p5;
	@%p6 bra 	$L__BB7_4;
	st.global.f32 	[%rd1], %f2;
$L__BB7_4:
	ret;

}


// ===== COMPILED SASS (sm_100) =====

	.target	sm_100

	.elftype	@"ET_EXEC"


//--------------------- .note.nv.tkinfo           --------------------------
	.section	.note.nv.tkinfo,"",@"SHT_NOTE"
	.sectionflags	@"SHF_NOTE_NV_TKINFO"
	.tkinfo
        /*0018*/ 	.word	0x00000002
        /*0030*/ 	.string	""
        /*0030*/ 	.string	"ptxas"
        /*0030*/ 	.string	"Cuda compilation tools, release 13.0, V13.0.88"
        /*0030*/ 	.string	"Build cuda_13.0.r13.0/compiler.36424714_0"
        /*0030*/ 	.string	"-arch sm_100 -m 64 "



//--------------------- .note.nv.cuinfo           --------------------------
	.section	.note.nv.cuinfo,"",@"SHT_NOTE"
	.sectionflags	@"SHF_NOTE_NV_CUINFO"
        /*0018*/ 	.short	0x0002
        /*001a*/ 	.short	0x0064
        /*001c*/ 	.short	0x0082
	.zero		2


//--------------------- .nv.info                  --------------------------
	.section	.nv.info,"",@"SHT_CUDA_INFO"
	.align	4


	//----- nvinfo : EIATTR_REGCOUNT
	.align		4
        /*0000*/ 	.byte	0x04, 0x2f
        /*0002*/ 	.short	(.L_1 - .L_0)
	.align		4
.L_0:
        /*0004*/ 	.word	index@(adam)
        /*0008*/ 	.word	0x0000001c


	//----- nvinfo : EIATTR_FRAME_SIZE
	.align		4
.L_1:
        /*000c*/ 	.byte	0x04, 0x11
        /*000e*/ 	.short	(.L_3 - .L_2)
	.align		4
.L_2:
        /*0010*/ 	.word	index@($__internal_18_$__cuda_sm3x_div_rn_noftz_f32_slowpath)
        /*0014*/ 	.word	0x00000000


	//----- nvinfo : EIATTR_FRAME_SIZE
	.align		4
.L_3:
        /*0018*/ 	.byte	0x04, 0x11
        /*001a*/ 	.short	(.L_5 - .L_4)
	.align		4
.L_4:
        /*001c*/ 	.word	index@($__internal_17_$__cuda_sm20_sqrt_rn_f32_slowpath)
        /*0020*/ 	.word	0x00000000


	//----- nvinfo : EIATTR_FRAME_SIZE
	.align		4
.L_5:
        /*0024*/ 	.byte	0x04, 0x11
        /*0026*/ 	.short	(.L_7 - .L_6)
	.align		4
.L_6:
        /*0028*/ 	.word	index@($__internal_16_$__cuda_sm20_div_rn_f64_full)
        /*002c*/ 	.word	0x00000000


	//----- nvinfo : EIATTR_FRAME_SIZE
	.align		4
.L_7:
        /*0030*/ 	.byte	0x04, 0x11
        /*0032*/ 	.short	(.L_9 - .L_8)
	.align		4
.L_8:
        /*0034*/ 	.word	index@(adam)
        /*0038*/ 	.word	0x00000000


	//----- nvinfo : EIATTR_REGCOUNT
	.align		4
.L_9:
        /*003c*/ 	.byte	0x04, 0x2f
        /*003e*/ 	.short	(.L_11 - .L_10)
	.align		4
.L_10:
        /*0040*/ 	.word	index@(adamw)
        /*0044*/ 	.word	0x0000001c


	//----- nvinfo : EIATTR_FRAME_SIZE
	.align		4
.L_11:
        /*0048*/ 	.byte	0x04, 0x11
        /*004a*/ 	.short	(.L_13 - .L_12)
	.align		4
.L_12:
        /*004c*/ 	.word	index@($__internal_15_$__cuda_sm3x_div_rn_noftz_f32_slowpath)
        /*0050*/ 	.word	0x00000000


	//----- nvinfo : EIATTR_FRAME_SIZE
	.align		4
.L_13:
        /*0054*/ 	.byte	0x04, 0x11
        /*0056*/ 	.short	(.L_15 - .L_14)
	.align		4
.L_14:
        /*0058*/ 	.word	index@($__internal_14_$__cuda_sm20_sqrt_rn_f32_slowpath)
        /*005c*/ 	.word	0x00000000


	//----- nvinfo : EIATTR_FRAME_SIZE
	.align		4
.L_15:
        /*0060*/ 	.byte	0x04, 0x11
        /*0062*/ 	.short	(.L_17 - .L_16)
	.align		4
.L_16:
        /*0064*/ 	.word	index@($__internal_13_$__cuda_sm20_div_rn_f64_full)
        /*0068*/ 	.word	0x00000000


	//----- nvinfo : EIATTR_FRAME_SIZE
	.align		4
.L_17:
        /*006c*/ 	.byte	0x04, 0x11
        /*006e*/ 	.short	(.L_19 - .L_18)
	.align		4
.L_18:
        /*0070*/ 	.word	index@(adamw)
        /*0074*/ 	.word	0x00000000


	//----- nvinfo : EIATTR_REGCOUNT
	.align		4
.L_19:
        /*0078*/ 	.byte	0x04, 0x2f
        /*007a*/ 	.short	(.L_21 - .L_20)
	.align		4
.L_20:
        /*007c*/ 	.word	index@(adamwr)
        /*0080*/ 	.word	0x0000001e


	//----- nvinfo : EIATTR_FRAME_SIZE
	.align		4
.L_21:
        /*0084*/ 	.byte	0x04, 0x11
        /*0086*/ 	.short	(.L_23 - .L_22)
	.align		4
.L_22:
        /*0088*/ 	.word	index@($__internal_12_$__cuda_sm3x_div_rn_noftz_f32_slowpath)
        /*008c*/ 	.word	0x00000000


	//----- nvinfo : EIATTR_FRAME_SIZE
	.align		4
.L_23:
        /*0090*/ 	.byte	0x04, 0x11
        /*0092*/ 	.short	(.L_25 - .L_24)
	.align		4
.L_24:
        /*0094*/ 	.word	index@($__internal_11_$__cuda_sm20_sqrt_rn_f32_slowpath)
        /*0098*/ 	.word	0x00000000


	//----- nvinfo : EIATTR_FRAME_SIZE
	.align		4
.L_25:
        /*009c*/ 	.byte	0x04, 0x11
        /*009e*/ 	.short	(.L_27 - .L_26)
	.align		4
.L_26:
        /*00a0*/ 	.word	index@($__internal_10_$__cuda_sm20_div_rn_f64_full)
        /*00a4*/ 	.word	0x00000000


	//----- nvinfo : EIATTR_FRAME_SIZE
	.align		4
.L_27:
        /*00a8*/ 	.byte	0x04, 0x11
        /*00aa*/ 	.short	(.L_29 - .L_28)
	.align		4
.L_28:
        /*00ac*/ 	.word	index@(adamwr)
        /*00b0*/ 	.word	0x00000000


	//----- nvinfo : EIATTR_REGCOUNT
	.align		4
.L_29:
        /*00b4*/ 	.byte	0x04, 0x2f
        /*00b6*/ 	.short	(.L_31 - .L_30)
	.align		4
.L_30:
        /*00b8*/ 	.word	index@(adam_bn)
        /*00bc*/ 	.word	0x0000001c


	//----- nvinfo : EIATTR_FRAME_SIZE
	.align		4
.L_31:
        /*00c0*/ 	.byte	0x04, 0x11
        /*00c2*/ 	.short	(.L_33 - .L_32)
	.align		4
.L_32:
        /*00c4*/ 	.word	index@($__internal_9_$__cuda_sm3x_div_rn_noftz_f32_slowpath)
        /*00c8*/ 	.word	0x00000000


	//----- nvinfo : EIATTR_FRAME_SIZE
	.align		4
.L_33:
        /*00cc*/ 	.byte	0x04, 0x11
        /*00ce*/ 	.short	(.L_35 - .L_34)
	.align		4
.L_34:
        /*00d0*/ 	.word	index@($__internal_8_$__cuda_sm20_sqrt_rn_f32_slowpath)
        /*00d4*/ 	.word	0x00000000


	//----- nvinfo : EIATTR_FRAME_SIZE
	.align		4
.L_35:
        /*00d8*/ 	.byte	0x04, 0x11
        /*00da*/ 	.short	(.L_37 - .L_36)
	.align		4
.L_36:
        /*00dc*/ 	.word	index@($__internal_7_$__cuda_sm20_div_rn_f64_full)
        /*00e0*/ 	.word	0x00000000


	//----- nvinfo : EIATTR_FRAME_SIZE
	.align		4
.L_37:
        /*00e4*/ 	.byte	0x04, 0x11
        /*00e6*/ 	.short	(.L_39 - .L_38)
	.align		4
.L_38:
        /*00e8*/ 	.word	index@(adam_bn)
        /*00ec*/ 	.word	0x00000000


	//----- nvinfo : EIATTR_REGCOUNT
	.align		4
.L_39:
        /*00f0*/ 	.byte	0x04, 0x2f
        /*00f2*/ 	.short	(.L_41 - .L_40)
	.align		4
.L_40:
        /*00f4*/ 	.word	index@(adamw_bn)
        /*00f8*/ 	.word	0x0000001d


	//----- nvinfo : EIATTR_FRAME_SIZE
	.align		4
.L_41:
        /*00fc*/ 	.byte	0x04, 0x11
        /*00fe*/ 	.short	(.L_43 - .L_42)
	.align		4
.L_42:
        /*0100*/ 	.word	index@($__internal_6_$__cuda_sm3x_div_rn_noftz_f32_slowpath)
        /*0104*/ 	.word	0x00000000


	//----- nvinfo : EIATTR_FRAME_SIZE
	.align		4
.L_43:
        /*0108*/ 	.byte	0x04, 0x11
        /*010a*/ 	.short	(.L_45 - .L_44)
	.align		4
.L_44:
        /*010c*/ 	.word	index@($__internal_5_$__cuda_sm20_sqrt_rn_f32_slowpath)
        /*0110*/ 	.word	0x00000000


	//----- nvinfo : EIATTR_FRAME_SIZE
	.align		4
.L_45:
        /*0114*/ 	.byte	0x04, 0x11
        /*0116*/ 	.short	(.L_47 - .L_46)
	.align		4
.L_46:
        /*0118*/ 	.word	index@($__internal_4_$__cuda_sm20_div_rn_f64_full)
        /*011c*/ 	.word	0x00000000


	//----- nvinfo : EIATTR_FRAME_SIZE
	.align		4
.L_47:
        /*0120*/ 	.byte	0x04, 0x11
        /*0122*/ 	.short	(.L_49 - .L_48)
	.align		4
.L_48:
        /*0124*/ 	.word	index@(adamw_bn)
        /*0128*/ 	.word	0x00000000


	//----- nvinfo : EIATTR_REGCOUNT
	.align		4
.L_49:
        /*012c*/ 	.byte	0x04, 0x2f
        /*012e*/ 	.short	(.L_51 - .L_50)
	.align		4
.L_50:
        /*0130*/ 	.word	index@(sgd)
        /*0134*/ 	.word	0x00000010


	//----- nvinfo : EIATTR_FRAME_SIZE
	.align		4
.L_51:
        /*0138*/ 	.byte	0x04, 0x11
        /*013a*/ 	.short	(.L_53 - .L_52)
	.align		4
.L_52:
        /*013c*/ 	.word	index@($__internal_3_$__cuda_sm3x_div_rn_noftz_f32_slowpath)
        /*0140*/ 	.word	0x00000000


	//----- nvinfo : EIATTR_FRAME_SIZE
	.align		4
.L_53:
        /*0144*/ 	.byte	0x04, 0x11
        /*0146*/ 	.short	(.L_55 - .L_54)
	.align		4
.L_54:
        /*0148*/ 	.word	index@(sgd)
        /*014c*/ 	.word	0x00000000


	//----- nvinfo : EIATTR_REGCOUNT
	.align		4
.L_55:
        /*0150*/ 	.byte	0x04, 0x2f
        /*0152*/ 	.short	(.L_57 - .L_56)
	.align		4
.L_56:
        /*0154*/ 	.word	index@(sgd_bn)
        /*0158*/ 	.word	0x00000010


	//----- nvinfo : EIATTR_FRAME_SIZE
	.align		4
.L_57:
        /*015c*/ 	.byte	0x04, 0x11
        /*015e*/ 	.short	(.L_59 - .L_58)
	.align		4
.L_58:
        /*0160*/ 	.word	index@($__internal_2_$__cuda_sm3x_div_rn_noftz_f32_slowpath)
        /*0164*/ 	.word	0x00000000


	//----- nvinfo : EIATTR_FRAME_SIZE
	.align		4
.L_59:
        /*0168*/ 	.byte	0x04, 0x11
        /*016a*/ 	.short	(.L_61 - .L_60)
	.align		4
.L_60:
        /*016c*/ 	.word	index@(sgd_bn)
        /*0170*/ 	.word	0x00000000


	//----- nvinfo : EIATTR_REGCOUNT
	.align		4
.L_61:
        /*0174*/ 	.byte	0x04, 0x2f
        /*0176*/ 	.short	(.L_63 - .L_62)
	.align		4
.L_62:
        /*0178*/ 	.word	index@(RMSProp)
        /*017c*/ 	.word	0x00000011


	//----- nvinfo : EIATTR_FRAME_SIZE
	.align		4
.L_63:
        /*0180*/ 	.byte	0x04, 0x11
        /*0182*/ 	.short	(.L_65 - .L_64)
	.align		4
.L_64:
        /*0184*/ 	.word	index@($__internal_1_$__cuda_sm3x_div_rn_noftz_f32_slowpath)
        /*0188*/ 	.word	0x00000000


	//----- nvinfo : EIATTR_FRAME_SIZE
	.align		4
.L_65:
        /*018c*/ 	.byte	0x04, 0x11
        /*018e*/ 	.short	(.L_67 - .L_66)
	.align		4
.L_66:
        /*0190*/ 	.word	index@($__internal_0_$__cuda_sm20_sqrt_rn_f32_slowpath)
        /*0194*/ 	.word	0x00000000


	//----- nvinfo : EIATTR_FRAME_SIZE
	.align		4
.L_67:
        /*0198*/ 	.byte	0x04, 0x11
        /*019a*/ 	.short	(.L_69 - .L_68)
	.align		4
.L_68:
        /*019c*/ 	.word	index@(RMSProp)
        /*01a0*/ 	.word	0x00000000


	//----- nvinfo : EIATTR_MIN_STACK_SIZE
	.align		4
.L_69:
        /*01a4*/ 	.byte	0x04, 0x12
        /*01a6*/ 	.short	(.L_71 - .L_70)
	.align		4
.L_70:
        /*01a8*/ 	.word	index@(RMSProp)
        /*01ac*/ 	.word	0x00000000


	//----- nvinfo : EIATTR_MIN_STACK_SIZE
	.align		4
.L_71:
        /*01b0*/ 	.byte	0x04, 0x12
        /*01b2*/ 	.short	(.L_73 - .L_72)
	.align		4
.L_72:
        /*01b4*/ 	.word	index@(sgd_bn)
        /*01b8*/ 	.word	0x00000000


	//----- nvinfo : EIATTR_MIN_STACK_SIZE
	.align		4
.L_73:
        /*01bc*/ 	.byte	0x04, 0x12
        /*01be*/ 	.short	(.L_75 - .L_74)
	.align		4
.L_74:
        /*01c0*/ 	.word	index@(sgd)
        /*01c4*/ 	.word	0x00000000


	//----- nvinfo : EIATTR_MIN_STACK_SIZE
	.align		4
.L_75:
        /*01c8*/ 	.byte	0x04, 0x12
        /*01ca*/ 	.short	(.L_77 - .L_76)
	.align		4
.L_76:
        /*01cc*/ 	.word	index@(adamw_bn)
        /*01d0*/ 	.word	0x00000000


	//----- nvinfo : EIATTR_MIN_STACK_SIZE
	.align		4
.L_77:
        /*01d4*/ 	.byte	0x04, 0x12
        /*01d6*/ 	.short	(.L_79 - .L_78)
	.align		4
.L_78:
        /*01d8*/ 	.word	index@(adam_bn)
        /*01dc*/ 	.word	0x00000000


	//----- nvinfo : EIATTR_MIN_STACK_SIZE
	.align		4
.L_79:
        /*01e0*/ 	.byte	0x04, 0x12
        /*01e2*/ 	.short	(.L_81 - .L_80)
	.align		4
.L_80:
        /*01e4*/ 	.word	index@(adamwr)
        /*01e8*/ 	.word	0x00000000


	//----- nvinfo : EIATTR_MIN_STACK_SIZE
	.align		4
.L_81:
        /*01ec*/ 	.byte	0x04, 0x12
        /*01ee*/ 	.short	(.L_83 - .L_82)
	.align		4
.L_82:
        /*01f0*/ 	.word	index@(adamw)
        /*01f4*/ 	.word	0x00000000


	//----- nvinfo : EIATTR_MIN_STACK_SIZE
	.align		4
.L_83:
        /*01f8*/ 	.byte	0x04, 0x12
        /*01fa*/ 	.short	(.L_85 - .L_84)
	.align		4
.L_84:
        /*01fc*/ 	.word	index@(adam)
        /*0200*/ 	.word	0x00000000
.L_85:


//--------------------- .nv.compat                --------------------------
	.section	.nv.compat,"",@"SHT_CUDA_COMPAT_INFO"
	.align	4
        /*0000*/ 	.byte	0x02, 0x09, 0x00, 0x00, 0x02, 0x02, 0x01, 0x00, 0x02, 0x05, 0x05, 0x00, 0x03, 0x07, 0x01, 0x01
        /*0010*/ 	.byte	0x02, 0x03, 0x00, 0x00, 0x02, 0x06, 0x01, 0x00, 0x04, 0x0b, 0x08, 0x00, 0x01, 0x00, 0x00, 0x00
        /*0020*/ 	.byte	0x00, 0x00, 0x00, 0x00


//--------------------- .nv.info.RMSProp          --------------------------
	.section	.nv.info.RMSProp,"",@"SHT_CUDA_INFO"
	.sectionflags	@""
	.align	4


	//----- nvinfo : EIATTR_CUDA_API_VERSION
	.align		4
        /*0000*/ 	.byte	0x04, 0x37
        /*0002*/ 	.short	(.L_87 - .L_86)
.L_86:
        /*0004*/ 	.word	0x00000082


	//----- nvinfo : EIATTR_KPARAM_INFO
	.align		4
.L_87:
        /*0008*/ 	.byte	0x04, 0x17
        /*000a*/ 	.short	(.L_89 - .L_88)
.L_88:
        /*000c*/ 	.word	0x00000000
        /*0010*/ 	.short	0x000a
        /*0012*/ 	.short	0x0034
        /*0014*/ 	.byte	0x00, 0xf0, 0x11, 0x00


	//----- nvinfo : EIATTR_KPARAM_INFO
	.align		4
.L_89:
        /*0018*/ 	.byte	0x04, 0x17
        /*001a*/ 	.short	(.L_91 - .L_90)
.L_90:
        /*001c*/ 	.word	0x00000000
        /*0020*/ 	.short	0x0009
        /*0022*/ 	.short	0x0030
        /*0024*/ 	.byte	0x00, 0xf0, 0x11, 0x00


	//----- nvinfo : EIATTR_KPARAM_INFO
	.align		4
.L_91:
        /*0028*/ 	.byte	0x04, 0x17
        /*002a*/ 	.short	(.L_93 - .L_92)
.L_92:
        /*002c*/ 	.word	0x00000000
        /*0030*/ 	.short	0x0008
        /*0032*/ 	.short	0x002c
        /*0034*/ 	.byte	0x00, 0xf0, 0x11, 0x00


	//----- nvinfo : EIATTR_KPARAM_INFO
	.align		4
.L_93:
        /*0038*/ 	.byte	0x04, 0x17
        /*003a*/ 	.short	(.L_95 - .L_94)
.L_94:
        /*003c*/ 	.word	0x00000000
        /*0040*/ 	.short	0x0007
        /*0042*/ 	.short	0x0028
        /*0044*/ 	.byte	0x00, 0xf0, 0x11, 0x00


	//----- nvinfo : EIATTR_KPARAM_INFO
	.align		4
.L_95:
        /*0048*/ 	.byte	0x04, 0x17
        /*004a*/ 	.short	(.L_97 - .L_96)
.L_96:
        /*004c*/ 	.word	0x00000000
        /*0050*/ 	.short	0x0006
        /*0052*/ 	.short	0x0024
        /*0054*/ 	.byte	0x00, 0xf0, 0x11, 0x00


	//----- nvinfo : EIATTR_KPARAM_INFO
	.align		4
.L_97:
        /*0058*/ 	.byte	0x04, 0x17
        /*005a*/ 	.short	(.L_99 - .L_98)
.L_98:
        /*005c*/ 	.word	0x00000000
        /*0060*/ 	.short	0x0005
        /*0062*/ 	.short	0x0020
        /*0064*/ 	.byte	0x00, 0xf0, 0x11, 0x00


	//----- nvinfo : EIATTR_KPARAM_INFO
	.align		4
.L_99:
        /*0068*/ 	.byte	0x04, 0x17
        /*006a*/ 	.short	(.L_101 - .L_100)
.L_100:
        /*006c*/ 	.word	0x00000000
        /*0070*/ 	.short	0x0004
        /*0072*/ 	.short	0x001c
        /*0074*/ 	.byte	0x00, 0xf0, 0x11, 0x00


	//----- nvinfo : EIATTR_KPARAM_INFO
	.align		4
.L_101:
        /*0078*/ 	.byte	0x04, 0x17
        /*007a*/ 	.short	(.L_103 - .L_102)
.L_102:
        /*007c*/ 	.word	0x00000000
        /*0080*/ 	.short	0x0003
        /*0082*/ 	.short	0x0018
        /*0084*/ 	.byte	0x00, 0xf0, 0x11, 0x00


	//----- nvinfo : EIATTR_KPARAM_INFO
	.align		4
.L_103:
        /*0088*/ 	.byte	0x04, 0x17
        /*008a*/ 	.short	(.L_105 - .L_104)
.L_104:
        /*008c*/ 	.word	0x00000000
        /*0090*/ 	.short	0x0002
        /*0092*/ 	.short	0x0010
        /*0094*/ 	.byte	0x00, 0xf5, 0x21, 0x00


	//----- nvinfo : EIATTR_KPARAM_INFO
	.align		4
.L_105:
        /*0098*/ 	.byte	0x04, 0x17
        /*009a*/ 	.short	(.L_107 - .L_106)
.L_106:
        /*009c*/ 	.word	0x00000000
        /*00a0*/ 	.short	0x0001
        /*00a2*/ 	.short	0x0008
        /*00a4*/ 	.byte	0x00, 0xf5, 0x21, 0x00


	//----- nvinfo : EIATTR_KPARAM_INFO
	.align		4
.L_107:
        /*00a8*/ 	.byte	0x04, 0x17
        /*00aa*/ 	.short	(.L_109 - .L_108)
.L_108:
        /*00ac*/ 	.word	0x00000000
        /*00b0*/ 	.short	0x0000
        /*00b2*/ 	.short	0x0000
        /*00b4*/ 	.byte	0x00, 0xf5, 0x21, 0x00


	//----- nvinfo : EIATTR_SPARSE_MMA_MASK
	.align		4
.L_109:
        /*00b8*/ 	.byte	0x03, 0x50
        /*00ba*/ 	.short	0x0000


	//----- nvinfo : EIATTR_MAXREG_COUNT
	.align		4
        /*00bc*/ 	.byte	0x03, 0x1b
        /*00be*/ 	.short	0x00ff


	//----- nvinfo : EIATTR_MERCURY_ISA_VERSION
	.align		4
        /*00c0*/ 	.byte	0x03, 0x5f
        /*00c2*/ 	.short	0x0101


	//----- nvinfo : EIATTR_VRC_CTA_INIT_COUNT
	.align		4
        /*00c4*/ 	.byte	0x02, 0x4a
	.zero		1
	.zero		1


	//----- nvinfo : EIATTR_EXIT_INSTR_OFFSETS
	.align		4
        /*00c8*/ 	.byte	0x04, 0x1c
        /*00ca*/ 	.short	(.L_111 - .L_110)


	//   ....[0]....
.L_110:
        /*00cc*/ 	.word	0x000000a0


	//   ....[1]....
        /*00d0*/ 	.word	0x000004d0


	//   ....[2]....
        /*00d4*/ 	.word	0x00000540


	//   ....[3]....
        /*00d8*/ 	.word	0x00000560


	//----- nvinfo : EIATTR_CRS_STACK_SIZE
	.align		4
.L_111:
        /*00dc*/ 	.byte	0x04, 0x1e
        /*00de*/ 	.short	(.L_113 - .L_112)
.L_112:
        /*00e0*/ 	.word	0x00000000


	//----- nvinfo : EIATTR_CBANK_PARAM_SIZE
	.align		4
.L_113:
        /*00e4*/ 	.byte	0x03, 0x19
        /*00e6*/ 	.short	0x0038


	//----- nvinfo : EIATTR_PARAM_CBANK
	.align		4
        /*00e8*/ 	.byte	0x04, 0x0a
        /*00ea*/ 	.short	(.L_115 - .L_114)
	.align		4
.L_114:
        /*00ec*/ 	.word	index@(.nv.constant0.RMSProp)
        /*00f0*/ 	.short	0x0380
        /*00f2*/ 	.short	0x0038


	//----- nvinfo : EIATTR_SW_WAR
	.align		4
.L_115:
        /*00f4*/ 	.byte	0x04, 0x36
        /*00f6*/ 	.short	(.L_117 - .L_116)
.L_116:
        /*00f8*/ 	.word	0x00000008
.L_117:


//--------------------- .nv.info.sgd_bn           --------------------------
	.section	.nv.info.sgd_bn,"",@"SHT_CUDA_INFO"
	.sectionflags	@""
	.align	4


	//----- nvinfo : EIATTR_CUDA_API_VERSION
	.align		4
        /*0000*/ 	.byte	0x04, 0x37
        /*0002*/ 	.short	(.L_119 - .L_118)
.L_118:
        /*0004*/ 	.word	0x00000082


	//----- nvinfo : EIATTR_KPARAM_INFO
	.align		4
.L_119:
        /*0008*/ 	.byte	0x04, 0x17
        /*000a*/ 	.short	(.L_121 - .L_120)
.L_120:
        /*000c*/ 	.word	0x00000000
        /*0010*/ 	.short	0x0008
        /*0012*/ 	.short	0x002c
        /*0014*/ 	.byte	0x00, 0xf0, 0x11, 0x00


	//----- nvinfo : EIATTR_KPARAM_INFO
	.align		4
.L_121:
        /*0018*/ 	.byte	0x04, 0x17
        /*001a*/ 	.short	(.L_123 - .L_122)
.L_122:
        /*001c*/ 	.word	0x00000000
        /*0020*/ 	.short	0x0007
        /*0022*/ 	.short	0x0028
        /*0024*/ 	.byte	0x00, 0xf0, 0x11, 0x00


	//----- nvinfo : EIATTR_KPARAM_INFO
	.align		4
.L_123:
        /*0028*/ 	.byte	0x04, 0x17
        /*002a*/ 	.short	(.L_125 - .L_124)
.L_124:
        /*002c*/ 	.word	0x00000000
        /*0030*/ 	.short	0x0006
        /*0032*/ 	.short	0x0024
        /*0034*/ 	.byte	0x00, 0xf0, 0x11, 0x00


	//----- nvinfo : EIATTR_KPARAM_INFO
	.align		4
.L_125:
        /*0038*/ 	.byte	0x04, 0x17
        /*003a*/ 	.short	(.L_127 - .L_126)
.L_126:
        /*003c*/ 	.word	0x00000000
        /*0040*/ 	.short	0x0005
        /*0042*/ 	.short	0x0020
        /*0044*/ 	.byte	0x00, 0xf0, 0x11, 0x00


	//----- nvinfo : EIATTR_KPARAM_INFO
	.align		4
.L_127:
        /*0048*/ 	.byte	0x04, 0x17
        /*004a*/ 	.short	(.L_129 - .L_128)
.L_128:
        /*004c*/ 	.word	0x00000000
        /*0050*/ 	.short	0x0004
        /*0052*/ 	.short	0x001c
        /*0054*/ 	.byte	0x00, 0xf0, 0x11, 0x00


	//----- nvinfo : EIATTR_KPARAM_INFO
	.align		4
.L_129:
        /*0058*/ 	.byte	0x04, 0x17
        /*005a*/ 	.short	(.L_131 - .L_130)
.L_130:
        /*005c*/ 	.word	0x00000000
        /*0060*/ 	.short	0x0003
        /*0062*/ 	.short	0x0018
        /*0064*/ 	.byte	0x00, 0xf0, 0x11, 0x00


	//----- nvinfo : EIATTR_KPARAM_INFO
	.align		4
.L_131:
        /*0068*/ 	.byte	0x04, 0x17
        /*006a*/ 	.short	(.L_133 - .L_132)
.L_132:
        /*006c*/ 	.word	0x00000000
        /*0070*/ 	.short	0x0002
        /*0072*/ 	.short	0x0010
        /*0074*/ 	.byte	0x00, 0xf5, 0x21, 0x00


	//----- nvinfo : EIATTR_KPARAM_INFO
	.align		4
.L_133:
        /*0078*/ 	.byte	0x04, 0x17
        /*007a*/ 	.short	(.L_135 - .L_134)
.L_134:
        /*007c*/ 	.word	0x00000000
        /*0080*/ 	.short	0x0001
        /*0082*/ 	.short	0x0008
        /*0084*/ 	.byte	0x00, 0xf5, 0x21, 0x00


	//----- nvinfo : EIATTR_KPARAM_INFO
	.align		4
.L_135:
        /*0088*/ 	.byte	0x04, 0x17
        /*008a*/ 	.short	(.L_137 - .L_136)
.L_136:
        /*008c*/ 	.word	0x00000000
        /*0090*/ 	.short	0x0000
        /*0092*/ 	.short	0x0000
        /*0094*/ 	.byte	0x00, 0xf5, 0x21, 0x00


	//----- nvinfo : EIATTR_SPARSE_MMA_MASK
	.align		4
.L_137:
        /*0098*/ 	.byte	0x03, 0x50
        /*009a*/ 	.short	0x0000


	//----- nvinfo : EIATTR_MAXREG_COUNT
	.align		4
        /*009c*/ 	.byte	0x03, 0x1b
        /*009e*/ 	.short	0x00ff


	//----- nvinfo : EIATTR_MERCURY_ISA_VERSION
	.align		4
        /*00a0*/ 	.byte	0x03, 0x5f
        /*00a2*/ 	.short	0x0101


	//----- nvinfo : EIATTR_VRC_CTA_INIT_COUNT
	.align		4
        /*00a4*/ 	.byte	0x02, 0x4a
	.zero		1
	.zero		1


	//----- nvinfo : EIATTR_EXIT_INSTR_OFFSETS
	.align		4
        /*00a8*/ 	.byte	0x04, 0x1c
        /*00aa*/ 	.short	(.L_139 - .L_138)


	//   ....[0]....
.L_138:
        /*00ac*/ 	.word	0x000000a0


	//   ....[1]....
        /*00b0*/ 	.word	0x000002f0


	//----- nvinfo : EIATTR_CRS_STACK_SIZE
	.align		4
.L_139:
        /*00b4*/ 	.byte	0x04, 0x1e
        /*00b6*/ 	.short	(.L_141 - .L_140)
.L_140:
        /*00b8*/ 	.word	0x00000000


	//----- nvinfo : EIATTR_CBANK_PARAM_SIZE
	.align		4
.L_141:
        /*00bc*/ 	.byte	0x03, 0x19
        /*00be*/ 	.short	0x0030


	//----- nvinfo : EIATTR_PARAM_CBANK
	.align		4
        /*00c0*/ 	.byte	0x04, 0x0a
        /*00c2*/ 	.short	(.L_143 - .L_142)
	.align		4
.L_142:
        /*00c4*/ 	.word	index@(.nv.constant0.sgd_bn)
        /*00c8*/ 	.short	0x0380
        /*00ca*/ 	.short	0x0030


	//----- nvinfo : EIATTR_SW_WAR
	.align		4
.L_143:
        /*00cc*/ 	.byte	0x04, 0x36
        /*00ce*/ 	.short	(.L_145 - .L_144)
.L_144:
        /*00d0*/ 	.word	0x00000008
.L_145:


//--------------------- .nv.info.sgd              --------------------------
	.section	.nv.info.sgd,"",@"SHT_CUDA_INFO"
	.sectionflags	@""
	.align	4


	//----- nvinfo : EIATTR_CUDA_API_VERSION
	.align		4
        /*0000*/ 	.byte	0x04, 0x37
        /*0002*/ 	.short	(.L_147 - .L_146)
.L_146:
        /*0004*/ 	.word	0x00000082


	//----- nvinfo : EIATTR_KPARAM_INFO
	.align		4
.L_147:
        /*0008*/ 	.byte	0x04, 0x17
        /*000a*/ 	.short	(.L_149 - .L_148)
.L_148:
        /*000c*/ 	.word	0x00000000
        /*0010*/ 	.short	0x0008
        /*0012*/ 	.short	0x002c
        /*0014*/ 	.byte	0x00, 0xf0, 0x11, 0x00


	//----- nvinfo : EIATTR_KPARAM_INFO
	.align		4
.L_149:
        /*0018*/ 	.byte	0x04, 0x17
        /*001a*/ 	.short	(.L_151 - .L_150)
.L_150:
        /*001c*/ 	.word	0x00000000
        /*0020*/ 	.short	0x0007
        /*0022*/ 	.short	0x0028
        /*0024*/ 	.byte	0x00, 0xf0, 0x11, 0x00


	//----- nvinfo : EIATTR_KPARAM_INFO
	.align		4
.L_151:
        /*0028*/ 	.byte	0x04, 0x17
        /*002a*/ 	.short	(.L_153 - .L_152)
.L_152:
        /*002c*/ 	.word	0x00000000
        /*0030*/ 	.short	0x0006
        /*0032*/ 	.short	0x0024
        /*0034*/ 	.byte	0x00, 0xf0, 0x11, 0x00


	//----- nvinfo : EIATTR_KPARAM_INFO
	.align		4
.L_153:
        /*0038*/ 	.byte	0x04, 0x17
        /*003a*/ 	.short	(.L_155 - .L_154)
.L_154:
        /*003c*/ 	.word	0x00000000
        /*0040*/ 	.short	0x0005
        /*0042*/ 	.short	0x0020
        /*0044*/ 	.byte	0x00, 0xf0, 0x11, 0x00


	//----- nvinfo : EIATTR_KPARAM_INFO
	.align		4
.L_155:
        /*0048*/ 	.byte	0x04, 0x17
        /*004a*/ 	.short	(.L_157 - .L_156)
.L_156:
        /*004c*/ 	.word	0x00000000
        /*0050*/ 	.short	0x0004
        /*0052*/ 	.short	0x001c
        /*0054*/ 	.byte	0x00, 0xf0, 0x11, 0x00


	//----- nvinfo : EIATTR_KPARAM_INFO
	.align		4
.L_157:
        /*0058*/ 	.byte	0x04, 0x17
        /*005a*/ 	.short	(.L_159 - .L_158)
.L_158:
        /*005c*/ 	.word	0x00000000
        /*0060*/ 	.short	0x0003
        /*0062*/ 	.short	0x0018
        /*0064*/ 	.byte	0x00, 0xf0, 0x11, 0x00


	//----- nvinfo : EIATTR_KPARAM_INFO
	.align		4
.L_159:
        /*0068*/ 	.byte	0x04, 0x17
        /*006a*/ 	.short	(.L_161 - .L_160)
.L_160:
        /*006c*/ 	.word	0x00000000
        /*0070*/ 	.short	0x0002
        /*0072*/ 	.short	0x0010
        /*0074*/ 	.byte	0x00, 0xf5, 0x21, 0x00


	//----- nvinfo : EIATTR_KPARAM_INFO
	.align		4
.L_161:
        /*0078*/ 	.byte	0x04, 0x17
        /*007a*/ 	.short	(.L_163 - .L_162)
.L_162:
        /*007c*/ 	.word	0x00000000
        /*0080*/ 	.short	0x0001
        /*0082*/ 	.short	0x0008
        /*0084*/ 	.byte	0x00, 0xf5, 0x21, 0x00


	//----- nvinfo : EIATTR_KPARAM_INFO
	.align		4
.L_163:
        /*0088*/ 	.byte	0x04, 0x17
        /*008a*/ 	.short	(.L_165 - .L_164)
.L_164:
        /*008c*/ 	.word	0x00000000
        /*0090*/ 	.short	0x0000
        /*0092*/ 	.short	0x0000
        /*0094*/ 	.byte	0x00, 0xf5, 0x21, 0x00


	//----- nvinfo : EIATTR_SPARSE_MMA_MASK
	.align		4
.L_165:
        /*0098*/ 	.byte	0x03, 0x50
        /*009a*/ 	.short	0x0000


	//----- nvinfo : EIATTR_MAXREG_COUNT
	.align		4
        /*009c*/ 	.byte	0x03, 0x1b
        /*009e*/ 	.short	0x00ff


	//----- nvinfo : EIATTR_MERCURY_ISA_VERSION
	.align		4
        /*00a0*/ 	.byte	0x03, 0x5f
        /*00a2*/ 	.short	0x0101


	//----- nvinfo : EIATTR_VRC_CTA_INIT_COUNT
	.align		4
        /*00a4*/ 	.byte	0x02, 0x4a
	.zero		1
	.zero		1


	//----- nvinfo : EIATTR_EXIT_INSTR_OFFSETS
	.align		4
        /*00a8*/ 	.byte	0x04, 0x1c
        /*00aa*/ 	.short	(.L_167 - .L_166)


	//   ....[0]....
.L_166:
        /*00ac*/ 	.word	0x000000a0


	//   ....[1]....
        /*00b0*/ 	.word	0x00000320


	//----- nvinfo : EIATTR_CRS_STACK_SIZE
	.align		4
.L_167:
        /*00b4*/ 	.byte	0x04, 0x1e
        /*00b6*/ 	.short	(.L_169 - .L_168)
.L_168:
        /*00b8*/ 	.word	0x00000000


	//----- nvinfo : EIATTR_CBANK_PARAM_SIZE
	.align		4
.L_169:
        /*00bc*/ 	.byte	0x03, 0x19
        /*00be*/ 	.short	0x0030


	//----- nvinfo : EIATTR_PARAM_CBANK
	.align		4
        /*00c0*/ 	.byte	0x04, 0x0a
        /*00c2*/ 	.short	(.L_171 - .L_170)
	.align		4
.L_170:
        /*00c4*/ 	.word	index@(.nv.constant0.sgd)
        /*00c8*/ 	.short	0x0380
        /*00ca*/ 	.short	0x0030


	//----- nvinfo : EIATTR_SW_WAR
	.align		4
.L_171:
        /*00cc*/ 	.byte	0x04, 0x36
        /*00ce*/ 	.short	(.L_173 - .L_172)
.L_172:
        /*00d0*/ 	.word	0x00000008
.L_173:


//--------------------- .nv.info.adamw_bn         --------------------------
	.section	.nv.info.adamw_bn,"",@"SHT_CUDA_INFO"
	.sectionflags	@""
	.align	4


	//----- nvinfo : EIATTR_CUDA_API_VERSION
	.align		4
        /*0000*/ 	.byte	0x04, 0x37
        /*0002*/ 	.short	(.L_175 - .L_174)
.L_174:
        /*0004*/ 	.word	0x00000082


	//----- nvinfo : EIATTR_KPARAM_INFO
	.align		4
.L_175:
        /*0008*/ 	.byte	0x04, 0x17
        /*000a*/ 	.short	(.L_177 - .L_176)
.L_176:
        /*000c*/ 	.word	0x00000000
        /*0010*/ 	.short	0x000a
        /*0012*/ 	.short	0x0038
        /*0014*/ 	.byte	0x00, 0xf0, 0x11, 0x00


	//----- nvinfo : EIATTR_KPARAM_INFO
	.align		4
.L_177:
        /*0018*/ 	.byte	0x04, 0x17
        /*001a*/ 	.short	(.L_179 - .L_178)
.L_178:
        /*001c*/ 	.word	0x00000000
        /*0020*/ 	.short	0x0009
        /*0022*/ 	.short	0x0034
        /*0024*/ 	.byte	0x00, 0xf0, 0x11, 0x00


	//----- nvinfo : EIATTR_KPARAM_INFO
	.align		4
.L_179:
        /*0028*/ 	.byte	0x04, 0x17
        /*002a*/ 	.short	(.L_181 - .L_180)
.L_180:
        /*002c*/ 	.word	0x00000000
        /*0030*/ 	.short	0x0008
        /*0032*/ 	.short	0x0030
        /*0034*/ 	.byte	0x00, 0xf0, 0x11, 0x00


	//----- nvinfo : EIATTR_KPARAM_INFO
	.align		4
.L_181:
        /*0038*/ 	.byte	0x04, 0x17
        /*003a*/ 	.short	(.L_183 - .L_182)
.L_182:
        /*003c*/ 	.word	0x00000000
        /*0040*/ 	.short	0x0007
        /*0042*/ 	.short	0x002c
        /*0044*/ 	.byte	0x00, 0xf0, 0x11, 0x00


	//----- nvinfo : EIATTR_KPARAM_INFO
	.align		4
.L_183:
        /*0048*/ 	.byte	0x04, 0x17
        /*004a*/ 	.short	(.L_185 - .L_184)
.L_184:
        /*004c*/ 	.word	0x00000000
        /*0050*/ 	.short	0x0006
        /*0052*/ 	.short	0x0028
        /*0054*/ 	.byte	0x00, 0xf0, 0x11, 0x00


	//----- nvinfo : EIATTR_KPARAM_INFO
	.align		4
.L_185:
        /*0058*/ 	.byte	0x04, 0x17
        /*005a*/ 	.short	(.L_187 - .L_186)
.L_186:
        /*005c*/ 	.word	0x00000000
        /*0060*/ 	.short	0x0005
        /*0062*/ 	.short	0x0024
        /*0064*/ 	.byte	0x00, 0xf0, 0x11, 0x00


	//----- nvinfo : EIATTR_KPARAM_INFO
	.align		4
.L_187:
        /*0068*/ 	.byte	0x04, 0x17
        /*006a*/ 	.short	(.L_189 - .L_188)
.L_188:
        /*006c*/ 	.word	0x00000000
        /*0070*/ 	.short	0x0004
        /*0072*/ 	.short	0x0020
        /*0074*/ 	.byte	0x00, 0xf0, 0x11, 0x00


	//----- nvinfo : EIATTR_KPARAM_INFO
	.align		4
.L_189:
        /*0078*/ 	.byte	0x04, 0x17
        /*007a*/ 	.short	(.L_191 - .L_190)
.L_190:
        /*007c*/ 	.word	0x00000000
        /*0080*/ 	.short	0x0003
        /*0082*/ 	.short	0x0018
        /*0084*/ 	.byte	0x00, 0xf5, 0x21, 0x00


	//----- nvinfo : EIATTR_KPARAM_INFO
	.align		4
.L_191:
        /*0088*/ 	.byte	0x04, 0x17
        /*008a*/ 	.short	(.L_193 - .L_192)
.L_192:
        /*008c*/ 	.word	0x00000000
        /*0090*/ 	.short	0x0002
        /*0092*/ 	.short	0x0010
        /*0094*/ 	.byte	0x00, 0xf5, 0x21, 0x00


	//----- nvinfo : EIATTR_KPARAM_INFO
	.align		4
.L_193:
        /*0098*/ 	.byte	0x04, 0x17
        /*009a*/ 	.short	(.L_195 - .L_194)
.L_194:
        /*009c*/ 	.word	0x00000000
        /*00a0*/ 	.short	0x0001
        /*00a2*/ 	.short	0x0008
        /*00a4*/ 	.byte	0x00, 0xf5, 0x21, 0x00


	//----- nvinfo : EIATTR_KPARAM_INFO
	.align		4
.L_195:
        /*00a8*/ 	.byte	0x04, 0x17
        /*00aa*/ 	.short	(.L_197 - .L_196)
.L_196:
        /*00ac*/ 	.word	0x00000000
        /*00b0*/ 	.short	0x0000
        /*00b2*/ 	.short	0x0000
        /*00b4*/ 	.byte	0x00, 0xf5, 0x21, 0x00


	//----- nvinfo : EIATTR_SPARSE_MMA_MASK
	.align		4
.L_197:
        /*00b8*/ 	.byte	0x03, 0x50
        /*00ba*/ 	.short	0x0000


	//----- nvinfo : EIATTR_MAXREG_COUNT
	.align		4
        /*00bc*/ 	.byte	0x03, 0x1b
        /*00be*/ 	.short	0x00ff


	//----- nvinfo : EIATTR_MERCURY_ISA_VERSION
	.align		4
        /*00c0*/ 	.byte	0x03, 0x5f
        /*00c2*/ 	.short	0x0101


	//----- nvinfo : EIATTR_VRC_CTA_INIT_COUNT
	.align		4
        /*00c4*/ 	.byte	0x02, 0x4a
	.zero		1
	.zero		1


	//----- nvinfo : EIATTR_EXIT_INSTR_OFFSETS
	.align		4
        /*00c8*/ 	.byte	0x04, 0x1c
        /*00ca*/ 	.short	(.L_199 - .L_198)


	//   ....[0]....
.L_198:
        /*00cc*/ 	.word	0x000000a0


	//   ....[1]....
        /*00d0*/ 	.word	0x000012d0


	//----- nvinfo : EIATTR_CRS_STACK_SIZE
	.align		4
.L_199:
        /*00d4*/ 	.byte	0x04, 0x1e
        /*00d6*/ 	.short	(.L_201 - .L_200)
.L_200:
        /*00d8*/ 	.word	0x00000000


	//----- nvinfo : EIATTR_CBANK_PARAM_SIZE
	.align		4
.L_201:
        /*00dc*/ 	.byte	0x03, 0x19
        /*00de*/ 	.short	0x003c


	//----- nvinfo : EIATTR_PARAM_CBANK
	.align		4
        /*00e0*/ 	.byte	0x04, 0x0a
        /*00e2*/ 	.short	(.L_203 - .L_202)
	.align		4
.L_202:
        /*00e4*/ 	.word	index@(.nv.constant0.adamw_bn)
        /*00e8*/ 	.short	0x0380
        /*00ea*/ 	.short	0x003c


	//----- nvinfo : EIATTR_SW_WAR
	.align		4
.L_203:
        /*00ec*/ 	.byte	0x04, 0x36
        /*00ee*/ 	.short	(.L_205 - .L_204)
.L_204:
        /*00f0*/ 	.word	0x00000008
.L_205:


//--------------------- .nv.info.adam_bn          --------------------------
	.section	.nv.info.adam_bn,"",@"SHT_CUDA_INFO"
	.sectionflags	@""
	.align	4


	//----- nvinfo : EIATTR_CUDA_API_VERSION
	.align		4
        /*0000*/ 	.byte	0x04, 0x37
        /*0002*/ 	.short	(.L_207 - .L_206)
.L_206:
        /*0004*/ 	.word	0x00000082


	//----- nvinfo : EIATTR_KPARAM_INFO
	.align		4
.L_207:
        /*0008*/ 	.byte	0x04, 0x17
        /*000a*/ 	.short	(.L_209 - .L_208)
.L_208:
        /*000c*/ 	.word	0x00000000
        /*0010*/ 	.short	0x0009
        /*0012*/ 	.short	0x0034
        /*0014*/ 	.byte	0x00, 0xf0, 0x11, 0x00


	//----- nvinfo : EIATTR_KPARAM_INFO
	.align		4
.L_209:
        /*0018*/ 	.byte	0x04, 0x17
        /*001a*/ 	.short	(.L_211 - .L_210)
.L_210:
        /*001c*/ 	.word	0x00000000
        /*0020*/ 	.short	0x0008
        /*0022*/ 	.short	0x0030
        /*0024*/ 	.byte	0x00, 0xf0, 0x11, 0x00


	//----- nvinfo : EIATTR_KPARAM_INFO
	.align		4
.L_211:
        /*0028*/ 	.byte	0x04, 0x17
        /*002a*/ 	.short	(.L_213 - .L_212)
.L_212:
        /*002c*/ 	.word	0x00000000
        /*0030*/ 	.short	0x0007
        /*0032*/ 	.short	0x002c
        /*0034*/ 	.byte	0x00, 0xf0, 0x11, 0x00


	//----- nvinfo : EIATTR_KPARAM_INFO
	.align		4
.L_213:
        /*0038*/ 	.byte	0x04, 0x17
        /*003a*/ 	.short	(.L_215 - .L_214)
.L_214:
        /*003c*/ 	.word	0x00000000
        /*0040*/ 	.short	0x0006
        /*0042*/ 	.short	0x0028
        /*0044*/ 	.byte	0x00, 0xf0, 0x11, 0x00


	//----- nvinfo : EIATTR_KPARAM_INFO
	.align		4
.L_215:
        /*0048*/ 	.byte	0x04, 0x17
        /*004a*/ 	.short	(.L_217 - .L_216)
.L_216:
        /*004c*/ 	.word	0x00000000
        /*0050*/ 	.short	0x0005
        /*0052*/ 	.short	0x0024
        /*0054*/ 	.byte	0x00, 0xf0, 0x11, 0x00


	//----- nvinfo : EIATTR_KPARAM_INFO
	.align		4
.L_217:
        /*0058*/ 	.byte	0x04, 0x17
        /*005a*/ 	.short	(.L_219 - .L_218)
.L_218:
        /*005c*/ 	.word	0x00000000
        /*0060*/ 	.short	0x0004
        /*0062*/ 	.short	0x0020
        /*0064*/ 	.byte	0x00, 0xf0, 0x11, 0x00


	//----- nvinfo : EIATTR_KPARAM_INFO
	.align		4
.L_219:
        /*0068*/ 	.byte	0x04, 0x17
        /*006a*/ 	.short	(.L_221 - .L_220)
.L_220:
        /*006c*/ 	.word	0x00000000
        /*0070*/ 	.short	0x0003
        /*0072*/ 	.short	0x0018
        /*0074*/ 	.byte	0x00, 0xf5, 0x21, 0x00


	//----- nvinfo : EIATTR_KPARAM_INFO
	.align		4
.L_221:
        /*0078*/ 	.byte	0x04, 0x17
        /*007a*/ 	.short	(.L_223 - .L_222)
.L_222:
        /*007c*/ 	.word	0x00000000
        /*0080*/ 	.short	0x0002
        /*0082*/ 	.short	0x0010
        /*0084*/ 	.byte	0x00, 0xf5, 0x21, 0x00


	//----- nvinfo : EIATTR_KPARAM_INFO
	.align		4
.L_223:
        /*0088*/ 	.byte	0x04, 0x17
        /*008a*/ 	.short	(.L_225 - .L_224)
.L_224:
        /*008c*/ 	.word	0x00000000
        /*0090*/ 	.short	0x0001
        /*0092*/ 	.short	0x0008
        /*0094*/ 	.byte	0x00, 0xf5, 0x21, 0x00


	//----- nvinfo : EIATTR_KPARAM_INFO
	.align		4
.L_225:
        /*0098*/ 	.byte	0x04, 0x17
        /*009a*/ 	.short	(.L_227 - .L_226)
.L_226:
        /*009c*/ 	.word	0x00000000
        /*00a0*/ 	.short	0x0000
        /*00a2*/ 	.short	0x0000
        /*00a4*/ 	.byte	0x00, 0xf5, 0x21, 0x00


	//----- nvinfo : EIATTR_SPARSE_MMA_MASK
	.align		4
.L_227:
        /*00a8*/ 	.byte	0x03, 0x50
        /*00aa*/ 	.short	0x0000


	//----- nvinfo : EIATTR_MAXREG_COUNT
	.align		4
        /*00ac*/ 	.byte	0x03, 0x1b
        /*00ae*/ 	.short	0x00ff


	//----- nvinfo : EIATTR_MERCURY_ISA_VERSION
	.align		4
        /*00b0*/ 	.byte	0x03, 0x5f
        /*00b2*/ 	.short	0x0101


	//----- nvinfo : EIATTR_VRC_CTA_INIT_COUNT
	.align		4
        /*00b4*/ 	.byte	0x02, 0x4a
	.zero		1
	.zero		1


	//----- nvinfo : EIATTR_EXIT_INSTR_OFFSETS
	.align		4
        /*00b8*/ 	.byte	0x04, 0x1c
        /*00ba*/ 	.short	(.L_229 - .L_228)


	//   ....[0]....
.L_228:
        /*00bc*/ 	.word	0x000000a0


	//   ....[1]....
        /*00c0*/ 	.word	0x000012a0


	//----- nvinfo : EIATTR_CRS_STACK_SIZE
	.align		4
.L_229:
        /*00c4*/ 	.byte	0x04, 0x1e
        /*00c6*/ 	.short	(.L_231 - .L_230)
.L_230:
        /*00c8*/ 	.word	0x00000000


	//----- nvinfo : EIATTR_CBANK_PARAM_SIZE
	.align		4
.L_231:
        /*00cc*/ 	.byte	0x03, 0x19
        /*00ce*/ 	.short	0x0038


	//----- nvinfo : EIATTR_PARAM_CBANK
	.align		4
        /*00d0*/ 	.byte	0x04, 0x0a
        /*00d2*/ 	.short	(.L_233 - .L_232)
	.align		4
.L_232:
        /*00d4*/ 	.word	index@(.nv.constant0.adam_bn)
        /*00d8*/ 	.short	0x0380
        /*00da*/ 	.short	0x0038


	//----- nvinfo : EIATTR_SW_WAR
	.align		4
.L_233:
        /*00dc*/ 	.byte	0x04, 0x36
        /*00de*/ 	.short	(.L_235 - .L_234)
.L_234:
        /*00e0*/ 	.word	0x00000008
.L_235:


//--------------------- .nv.info.adamwr           --------------------------
	.section	.nv.info.adamwr,"",@"SHT_CUDA_INFO"
	.sectionflags	@""
	.align	4


	//----- nvinfo : EIATTR_CUDA_API_VERSION
	.align		4
        /*0000*/ 	.byte	0x04, 0x37
        /*0002*/ 	.short	(.L_237 - .L_236)
.L_236:
        /*0004*/ 	.word	0x00000082


	//----- nvinfo : EIATTR_KPARAM_INFO
	.align		4
.L_237:
        /*0008*/ 	.byte	0x04, 0x17
        /*000a*/ 	.short	(.L_239 - .L_238)
.L_238:
        /*000c*/ 	.word	0x00000000
        /*0010*/ 	.short	0x000a
        /*0012*/ 	.short	0x0038
        /*0014*/ 	.byte	0x00, 0xf0, 0x11, 0x00


	//----- nvinfo : EIATTR_KPARAM_INFO
	.align		4
.L_239:
        /*0018*/ 	.byte	0x04, 0x17
        /*001a*/ 	.short	(.L_241 - .L_240)
.L_240:
        /*001c*/ 	.word	0x00000000
        /*0020*/ 	.short	0x0009
        /*0022*/ 	.short	0x0034
        /*0024*/ 	.byte	0x00, 0xf0, 0x11, 0x00


	//----- nvinfo : EIATTR_KPARAM_INFO
	.align		4
.L_241:
        /*0028*/ 	.byte	0x04, 0x17
        /*002a*/ 	.short	(.L_243 - .L_242)
.L_242:
        /*002c*/ 	.word	0x00000000
        /*0030*/ 	.short	0x0008
        /*0032*/ 	.short	0x0030
        /*0034*/ 	.byte	0x00, 0xf0, 0x11, 0x00


	//----- nvinfo : EIATTR_KPARAM_INFO
	.align		4
.L_243:
        /*0038*/ 	.byte	0x04, 0x17
        /*003a*/ 	.short	(.L_245 - .L_244)
.L_244:
        /*003c*/ 	.word	0x00000000
        /*0040*/ 	.short	0x0007
        /*0042*/ 	.short	0x002c
        /*0044*/ 	.byte	0x00, 0xf0, 0x11, 0x00


	//----- nvinfo : EIATTR_KPARAM_INFO
	.align		4
.L_245:
        /*0048*/ 	.byte	0x04, 0x17
        /*004a*/ 	.short	(.L_247 - .L_246)
.L_246:
        /*004c*/ 	.word	0x00000000
        /*0050*/ 	.short	0x0006
        /*0052*/ 	.short	0x0028
        /*0054*/ 	.byte	0x00, 0xf0, 0x11, 0x00


	//----- nvinfo : EIATTR_KPARAM_INFO
	.align		4
.L_247:
        /*0058*/ 	.byte	0x04, 0x17
        /*005a*/ 	.short	(.L_249 - .L_248)
.L_248:
        /*005c*/ 	.word	0x00000000
        /*0060*/ 	.short	0x0005
        /*0062*/ 	.short	0x0024
        /*0064*/ 	.byte	0x00, 0xf0, 0x11, 0x00


	//----- nvinfo : EIATTR_KPARAM_INFO
	.align		4
.L_249:
        /*0068*/ 	.byte	0x04, 0x17
        /*006a*/ 	.short	(.L_251 - .L_250)
.L_250:
        /*006c*/ 	.word	0x00000000
        /*0070*/ 	.short	0x0004
        /*0072*/ 	.short	0x0020
        /*0074*/ 	.byte	0x00, 0xf0, 0x11, 0x00


	//----- nvinfo : EIATTR_KPARAM_INFO
	.align		4
.L_251:
        /*0078*/ 	.byte	0x04, 0x17
        /*007a*/ 	.short	(.L_253 - .L_252)
.L_252:
        /*007c*/ 	.word	0x00000000
        /*0080*/ 	.short	0x0003
        /*0082*/ 	.short	0x0018
        /*0084*/ 	.byte	0x00, 0xf5, 0x21, 0x00


	//----- nvinfo : EIATTR_KPARAM_INFO
	.align		4
.L_253:
        /*0088*/ 	.byte	0x04, 0x17
        /*008a*/ 	.short	(.L_255 - .L_254)
.L_254:
        /*008c*/ 	.word	0x00000000
        /*0090*/ 	.short	0x0002
        /*0092*/ 	.short	0x0010
        /*0094*/ 	.byte	0x00, 0xf5, 0x21, 0x00


	//----- nvinfo : EIATTR_KPARAM_INFO
	.align		4
.L_255:
        /*0098*/ 	.byte	0x04, 0x17
        /*009a*/ 	.short	(.L_257 - .L_256)
.L_256:
        /*009c*/ 	.word	0x00000000
        /*00a0*/ 	.short	0x0001
        /*00a2*/ 	.short	0x0008
        /*00a4*/ 	.byte	0x00, 0xf5, 0x21, 0x00


	//----- nvinfo : EIATTR_KPARAM_INFO
	.align		4
.L_257:
        /*00a8*/ 	.byte	0x04, 0x17
        /*00aa*/ 	.short	(.L_259 - .L_258)
.L_258:
        /*00ac*/ 	.word	0x00000000
        /*00b0*/ 	.short	0x0000
        /*00b2*/ 	.short	0x0000
        /*00b4*/ 	.byte	0x00, 0xf5, 0x21, 0x00


	//----- nvinfo : EIATTR_SPARSE_MMA_MASK
	.align		4
.L_259:
        /*00b8*/ 	.byte	0x03, 0x50
        /*00ba*/ 	.short	0x0000


	//----- nvinfo : EIATTR_MAXREG_COUNT
	.align		4
        /*00bc*/ 	.byte	0x03, 0x1b
        /*00be*/ 	.short	0x00ff


	//----- nvinfo : EIATTR_MERCURY_ISA_VERSION
	.align		4
        /*00c0*/ 	.byte	0x03, 0x5f
        /*00c2*/ 	.short	0x0101


	//----- nvinfo : EIATTR_VRC_CTA_INIT_COUNT
	.align		4
        /*00c4*/ 	.byte	0x02, 0x4a
	.zero		1
	.zero		1


	//----- nvinfo : EIATTR_EXIT_INSTR_OFFSETS
	.align		4
        /*00c8*/ 	.byte	0x04, 0x1c
        /*00ca*/ 	.short	(.L_261 - .L_260)


	//   ....[0]....
.L_260:
        /*00cc*/ 	.word	0x000000a0


	//   ....[1]....
        /*00d0*/ 	.word	0x000013c0


	//----- nvinfo : EIATTR_CRS_STACK_SIZE
	.align		4
.L_261:
        /*00d4*/ 	.byte	0x04, 0x1e
        /*00d6*/ 	.short	(.L_263 - .L_262)
.L_262:
        /*00d8*/ 	.word	0x00000000


	//----- nvinfo : EIATTR_CBANK_PARAM_SIZE
	.align		4
.L_263:
        /*00dc*/ 	.byte	0x03, 0x19
        /*00de*/ 	.short	0x003c


	//----- nvinfo : EIATTR_PARAM_CBANK
	.align		4
        /*00e0*/ 	.byte	0x04, 0x0a
        /*00e2*/ 	.short	(.L_265 - .L_264)
	.align		4
.L_264:
        /*00e4*/ 	.word	index@(.nv.constant0.adamwr)
        /*00e8*/ 	.short	0x0380
        /*00ea*/ 	.short	0x003c


	//----- nvinfo : EIATTR_SW_WAR
	.align		4
.L_265:
        /*00ec*/ 	.byte	0x04, 0x36
        /*00ee*/ 	.short	(.L_267 - .L_266)
.L_266:
        /*00f0*/ 	.word	0x00000008
.L_267:


//--------------------- .nv.info.adamw            --------------------------
	.section	.nv.info.adamw,"",@"SHT_CUDA_INFO"
	.sectionflags	@""
	.align	4


	//----- nvinfo : EIATTR_CUDA_API_VERSION
	.align		4
        /*0000*/ 	.byte	0x04, 0x37
        /*0002*/ 	.short	(.L_269 - .L_268)
.L_268:
        /*0004*/ 	.word	0x00000082


	//----- nvinfo : EIATTR_KPARAM_INFO
	.align		4
.L_269:
        /*0008*/ 	.byte	0x04, 0x17
        /*000a*/ 	.short	(.L_271 - .L_270)
.L_270:
        /*000c*/ 	.word	0x00000000
        /*0010*/ 	.short	0x000a
        /*0012*/ 	.short	0x0038
        /*0014*/ 	.byte	0x00, 0xf0, 0x11, 0x00


	//----- nvinfo : EIATTR_KPARAM_INFO
	.align		4
.L_271:
        /*0018*/ 	.byte	0x04, 0x17
        /*001a*/ 	.short	(.L_273 - .L_272)
.L_272:
        /*001c*/ 	.word	0x00000000
        /*0020*/ 	.short	0x0009
        /*0022*/ 	.short	0x0034
        /*0024*/ 	.byte	0x00, 0xf0, 0x11, 0x00


	//----- nvinfo : EIATTR_KPARAM_INFO
	.align		4
.L_273:
        /*0028*/ 	.byte	0x04, 0x17
        /*002a*/ 	.short	(.L_275 - .L_274)
.L_274:
        /*002c*/ 	.word	0x00000000
        /*0030*/ 	.short	0x0008
        /*0032*/ 	.short	0x0030
        /*0034*/ 	.byte	0x00, 0xf0, 0x11, 0x00


	//----- nvinfo : EIATTR_KPARAM_INFO
	.align		4
.L_275:
        /*0038*/ 	.byte	0x04, 0x17
        /*003a*/ 	.short	(.L_277 - .L_276)
.L_276:
        /*003c*/ 	.word	0x00000000
        /*0040*/ 	.short	0x0007
        /*0042*/ 	.short	0x002c
        /*0044*/ 	.byte	0x00, 0xf0, 0x11, 0x00


	//----- nvinfo : EIATTR_KPARAM_INFO
	.align		4
.L_277:
        /*0048*/ 	.byte	0x04, 0x17
        /*004a*/ 	.short	(.L_279 - .L_278)
.L_278:
        /*004c*/ 	.word	0x00000000
        /*0050*/ 	.short	0x0006
        /*0052*/ 	.short	0x0028
        /*0054*/ 	.byte	0x00, 0xf0, 0x11, 0x00


	//----- nvinfo : EIATTR_KPARAM_INFO
	.align		4
.L_279:
        /*0058*/ 	.byte	0x04, 0x17
        /*005a*/ 	.short	(.L_281 - .L_280)
.L_280:
        /*005c*/ 	.word	0x00000000
        /*0060*/ 	.short	0x0005
        /*0062*/ 	.short	0x0024
        /*0064*/ 	.byte	0x00, 0xf0, 0x11, 0x00


	//----- nvinfo : EIATTR_KPARAM_INFO
	.align		4
.L_281:
        /*0068*/ 	.byte	0x04, 0x17
        /*006a*/ 	.short	(.L_283 - .L_282)
.L_282:
        /*006c*/ 	.word	0x00000000
        /*0070*/ 	.short	0x0004
        /*0072*/ 	.short	0x0020
        /*0074*/ 	.byte	0x00, 0xf0, 0x11, 0x00


	//----- nvinfo : EIATTR_KPARAM_INFO
	.align		4
.L_283:
        /*0078*/ 	.byte	0x04, 0x17
        /*007a*/ 	.short	(.L_285 - .L_284)
.L_284:
        /*007c*/ 	.word	0x00000000
        /*0080*/ 	.short	0x0003
        /*0082*/ 	.short	0x0018
        /*0084*/ 	.byte	0x00, 0xf5, 0x21, 0x00


	//----- nvinfo : EIATTR_KPARAM_INFO
	.align		4
.L_285:
        /*0088*/ 	.byte	0x04, 0x17
        /*008a*/ 	.short	(.L_287 - .L_286)
.L_286:
        /*008c*/ 	.word	0x00000000
        /*0090*/ 	.short	0x0002
        /*0092*/ 	.short	0x0010
        /*0094*/ 	.byte	0x00, 0xf5, 0x21, 0x00


	//----- nvinfo : EIATTR_KPARAM_INFO
	.align		4
.L_287:
        /*0098*/ 	.byte	0x04, 0x17
        /*009a*/ 	.short	(.L_289 - .L_288)
.L_288:
        /*009c*/ 	.word	0x00000000
        /*00a0*/ 	.short	0x0001
        /*00a2*/ 	.short	0x0008
        /*00a4*/ 	.byte	0x00, 0xf5, 0x21, 0x00


	//----- nvinfo : EIATTR_KPARAM_INFO
	.align		4
.L_289:
        /*00a8*/ 	.byte	0x04, 0x17
        /*00aa*/ 	.short	(.L_291 - .L_290)
.L_290:
        /*00ac*/ 	.word	0x00000000
        /*00b0*/ 	.short	0x0000
        /*00b2*/ 	.short	0x0000
        /*00b4*/ 	.byte	0x00, 0xf5, 0x21, 0x00


	//----- nvinfo : EIATTR_SPARSE_MMA_MASK
	.align		4
.L_291:
        /*00b8*/ 	.byte	0x03, 0x50
        /*00ba*/ 	.short	0x0000


	//----- nvinfo : EIATTR_MAXREG_COUNT
	.align		4
        /*00bc*/ 	.byte	0x03, 0x1b
        /*00be*/ 	.short	0x00ff


	//----- nvinfo : EIATTR_MERCURY_ISA_VERSION
	.align		4
        /*00c0*/ 	.byte	0x03, 0x5f
        /*00c2*/ 	.short	0x0101


	//----- nvinfo : EIATTR_VRC_CTA_INIT_COUNT
	.align		4
        /*00c4*/ 	.byte	0x02, 0x4a
	.zero		1
	.zero		1


	//----- nvinfo : EIATTR_EXIT_INSTR_OFFSETS
	.align		4
        /*00c8*/ 	.byte	0x04, 0x1c
        /*00ca*/ 	.short	(.L_293 - .L_292)


	//   ....[0]....
.L_292:
        /*00cc*/ 	.word	0x000000a0


	//   ....[1]....
        /*00d0*/ 	.word	0x000012d0


	//----- nvinfo : EIATTR_CRS_STACK_SIZE
	.align		4
.L_293:
        /*00d4*/ 	.byte	0x04, 0x1e
        /*00d6*/ 	.short	(.L_295 - .L_294)
.L_294:
        /*00d8*/ 	.word	0x00000000


	//----- nvinfo : EIATTR_CBANK_PARAM_SIZE
	.align		4
.L_295:
        /*00dc*/ 	.byte	0x03, 0x19
        /*00de*/ 	.short	0x003c


	//----- nvinfo : EIATTR_PARAM_CBANK
	.align		4
        /*00e0*/ 	.byte	0x04, 0x0a
        /*00e2*/ 	.short	(.L_297 - .L_296)
	.align		4
.L_296:
        /*00e4*/ 	.word	index@(.nv.constant0.adamw)
        /*00e8*/ 	.short	0x0380
        /*00ea*/ 	.short	0x003c


	//----- nvinfo : EIATTR_SW_WAR
	.align		4
.L_297:
        /*00ec*/ 	.byte	0x04, 0x36
        /*00ee*/ 	.short	(.L_299 - .L_298)
.L_298:
        /*00f0*/ 	.word	0x00000008
.L_299:


//--------------------- .nv.info.adam             --------------------------
	.section	.nv.info.adam,"",@"SHT_CUDA_INFO"
	.sectionflags	@""
	.align	4


	//----- nvinfo : EIATTR_CUDA_API_VERSION
	.align		4
        /*0000*/ 	.byte	0x04, 0x37
        /*0002*/ 	.short	(.L_301 - .L_300)
.L_300:
        /*0004*/ 	.word	0x00000082


	//----- nvinfo : EIATTR_KPARAM_INFO
	.align		4
.L_301:
        /*0008*/ 	.byte	0x04, 0x17
        /*000a*/ 	.short	(.L_303 - .L_302)
.L_302:
        /*000c*/ 	.word	0x00000000
        /*0010*/ 	.short	0x0009
        /*0012*/ 	.short	0x0034
        /*0014*/ 	.byte	0x00, 0xf0, 0x11, 0x00


	//----- nvinfo : EIATTR_KPARAM_INFO
	.align		4
.L_303:
        /*0018*/ 	.byte	0x04, 0x17
        /*001a*/ 	.short	(.L_305 - .L_304)
.L_304:
        /*001c*/ 	.word	0x00000000
        /*0020*/ 	.short	0x0008
        /*0022*/ 	.short	0x0030
        /*0024*/ 	.byte	0x00, 0xf0, 0x11, 0x00


	//----- nvinfo : EIATTR_KPARAM_INFO
	.align		4
.L_305:
        /*0028*/ 	.byte	0x04, 0x17
        /*002a*/ 	.short	(.L_307 - .L_306)
.L_306:
        /*002c*/ 	.word	0x00000000
        /*0030*/ 	.short	0x0007
        /*0032*/ 	.short	0x002c
        /*0034*/ 	.byte	0x00, 0xf0, 0x11, 0x00


	//----- nvinfo : EIATTR_KPARAM_INFO
	.align		4
.L_307:
        /*0038*/ 	.byte	0x04, 0x17
        /*003a*/ 	.short	(.L_309 - .L_308)
.L_308:
        /*003c*/ 	.word	0x00000000
        /*0040*/ 	.short	0x0006
        /*0042*/ 	.short	0x0028
        /*0044*/ 	.byte	0x00, 0xf0, 0x11, 0x00


	//----- nvinfo : EIATTR_KPARAM_INFO
	.align		4
.L_309:
        /*0048*/ 	.byte	0x04, 0x17
        /*004a*/ 	.short	(.L_311 - .L_310)
.L_310:
        /*004c*/ 	.word	0x00000000
        /*0050*/ 	.short	0x0005
        /*0052*/ 	.short	0x0024
        /*0054*/ 	.byte	0x00, 0xf0, 0x11, 0x00


	//----- nvinfo : EIATTR_KPARAM_INFO
	.align		4
.L_311:
        /*0058*/ 	.byte	0x04, 0x17
        /*005a*/ 	.short	(.L_313 - .L_312)
.L_312:
        /*005c*/ 	.word	0x00000000
        /*0060*/ 	.short	0x0004
        /*0062*/ 	.short	0x0020
        /*0064*/ 	.byte	0x00, 0xf0, 0x11, 0x00


	//----- nvinfo : EIATTR_KPARAM_INFO
	.align		4
.L_313:
        /*0068*/ 	.byte	0x04, 0x17
        /*006a*/ 	.short	(.L_315 - .L_314)
.L_314:
        /*006c*/ 	.word	0x00000000
        /*0070*/ 	.short	0x0003
        /*0072*/ 	.short	0x0018
        /*0074*/ 	.byte	0x00, 0xf5, 0x21, 0x00


	//----- nvinfo : EIATTR_KPARAM_INFO
	.align		4
.L_315:
        /*0078*/ 	.byte	0x04, 0x17
        /*007a*/ 	.short	(.L_317 - .L_316)
.L_316:
        /*007c*/ 	.word	0x00000000
        /*0080*/ 	.short	0x0002
        /*0082*/ 	.short	0x0010
        /*0084*/ 	.byte	0x00, 0xf5, 0x21, 0x00


	//----- nvinfo : EIATTR_KPARAM_INFO
	.align		4
.L_317:
        /*0088*/ 	.byte	0x04, 0x17
        /*008a*/ 	.short	(.L_319 - .L_318)
.L_318:
        /*008c*/ 	.word	0x00000000
        /*0090*/ 	.short	0x0001
        /*0092*/ 	.short	0x0008
        /*0094*/ 	.byte	0x00, 0xf5, 0x21, 0x00


	//----- nvinfo : EIATTR_KPARAM_INFO
	.align		4
.L_319:
        /*0098*/ 	.byte	0x04, 0x17
        /*009a*/ 	.short	(.L_321 - .L_320)
.L_320:
        /*009c*/ 	.word	0x00000000
        /*00a0*/ 	.short	0x0000
        /*00a2*/ 	.short	0x0000
        /*00a4*/ 	.byte	0x00, 0xf5, 0x21, 0x00


	//----- nvinfo : EIATTR_SPARSE_MMA_MASK
	.align		4
.L_321:
        /*00a8*/ 	.byte	0x03, 0x50
        /*00aa*/ 	.short	0x0000


	//----- nvinfo : EIATTR_MAXREG_COUNT
	.align		4
        /*00ac*/ 	.byte	0x03, 0x1b
        /*00ae*/ 	.short	0x00ff


	//----- nvinfo : EIATTR_MERCURY_ISA_VERSION
	.align		4
        /*00b0*/ 	.byte	0x03, 0x5f
        /*00b2*/ 	.short	0x0101


	//----- nvinfo : EIATTR_VRC_CTA_INIT_COUNT
	.align		4
        /*00b4*/ 	.byte	0x02, 0x4a
	.zero		1
	.zero		1


	//----- nvinfo : EIATTR_EXIT_INSTR_OFFSETS
	.align		4
        /*00b8*/ 	.byte	0x04, 0x1c
        /*00ba*/ 	.short	(.L_323 - .L_322)


	//   ....[0]....
.L_322:
        /*00bc*/ 	.word	0x000000a0


	//   ....[1]....
        /*00c0*/ 	.word	0x000012a0


	//----- nvinfo : EIATTR_CRS_STACK_SIZE
	.align		4
.L_323:
        /*00c4*/ 	.byte	0x04, 0x1e
        /*00c6*/ 	.short	(.L_325 - .L_324)
.L_324:
        /*00c8*/ 	.word	0x00000000


	//----- nvinfo : EIATTR_CBANK_PARAM_SIZE
	.align		4
.L_325:
        /*00cc*/ 	.byte	0x03, 0x19
        /*00ce*/ 	.short	0x0038


	//----- nvinfo : EIATTR_PARAM_CBANK
	.align		4
        /*00d0*/ 	.byte	0x04, 0x0a
        /*00d2*/ 	.short	(.L_327 - .L_326)
	.align		4
.L_326:
        /*00d4*/ 	.word	index@(.nv.constant0.adam)
        /*00d8*/ 	.short	0x0380
        /*00da*/ 	.short	0x0038


	//----- nvinfo : EIATTR_SW_WAR
	.align		4
.L_327:
        /*00dc*/ 	.byte	0x04, 0x36
        /*00de*/ 	.short	(.L_329 - .L_328)
.L_328:
        /*00e0*/ 	.word	0x00000008
.L_329:


//--------------------- .nv.callgraph             --------------------------
	.section	.nv.callgraph,"",@"SHT_CUDA_CALLGRAPH"
	.align	4
	.sectionentsize	8
	.align		4
        /*0000*/ 	.word	0x00000000
	.align		4
        /*0004*/ 	.word	0xffffffff
	.align		4
        /*0008*/ 	.word	0x00000000
	.align		4
        /*000c*/ 	.word	0xfffffffe
	.align		4
        /*0010*/ 	.word	0x00000000
	.align		4
        /*0014*/ 	.word	0xfffffffd
	.align		4
        /*0018*/ 	.word	0x00000000
	.align		4
        /*001c*/ 	.word	0xfffffffc


//--------------------- .text.RMSProp             --------------------------
	.section	.text.RMSProp,"ax",@progbits
	.align	128
        .global         RMSProp
        .type           RMSProp,@function
        .size           RMSProp,(.L_x_217 - RMSProp)
        .other          RMSProp,@"STO_CUDA_ENTRY STV_DEFAULT"
RMSProp:
.text.RMSProp:
[----:B------:R-:W-:Y:S01]  /*0000*/  LDC R1, c[0x0][0x37c] ;  /* 0x0000df00ff017b82 */ /* 0x000fe20000000800 */
[----:B------:R-:W0:Y:S07]  /*0010*/  S2R R3, SR_TID.X ;  /* 0x0000000000037919 */ /* 0x000e2e0000002100 */
[----:B------:R-:W-:Y:S01]  /*0020*/  S2UR UR4, SR_CTAID.X ;  /* 0x00000000000479c3 */ /* 0x000fe20000002500 */
[----:B------:R-:W1:Y:S01]  /*0030*/  LDCU UR6, c[0x0][0x370] ;  /* 0x00006e00ff0677ac */ /* 0x000e620008000800 */
[----:B------:R-:W2:Y:S06]  /*0040*/  LDCU UR7, c[0x0][0x3a4] ;  /* 0x00007480ff0777ac */ /* 0x000eac0008000800 */
[----:B------:R-:W1:Y:S08]  /*0050*/  S2UR UR5, SR_CTAID.Y ;  /* 0x00000000000579c3 */ /* 0x000e700000002600 */
[----:B------:R-:W0:Y:S01]  /*0060*/  LDC R2, c[0x0][0x360] ;  /* 0x0000d800ff027b82 */ /* 0x000e220000000800 */
[----:B-1----:R-:W-:-:S06]  /*0070*/  UIMAD UR4, UR5, UR6, UR4 ;  /* 0x00000006050472a4 */ /* 0x002fcc000f8e0204 */
[----:B0-----:R-:W-:-:S05]  /*0080*/  IMAD R2, R2, UR4, R3 ;  /* 0x0000000402027c24 */ /* 0x001fca000f8e0203 */
[----:B--2---:R-:W-:-:S13]  /*0090*/  ISETP.GE.AND P0, PT, R2, UR7, PT ;  /* 0x0000000702007c0c */ /* 0x004fda000bf06270 */
[----:B------:R-:W-:Y:S05]  /*00a0*/  @P0 EXIT ;  /* 0x000000000000094d */ /* 0x000fea0003800000 */
[----:B------:R-:W0:Y:S01]  /*00b0*/  LDC.64 R6, c[0x0][0x380] ;  /* 0x0000e000ff067b82 */ /* 0x000e220000000a00 */
[----:B------:R-:W1:Y:S01]  /*00c0*/  LDCU.64 UR4, c[0x0][0x358] ;  /* 0x00006b00ff0477ac */ /* 0x000e620008000a00 */
[----:B------:R-:W2:Y:S01]  /*00d0*/  LDCU UR6, c[0x0][0x3a8] ;  /* 0x00007500ff0677ac */ /* 0x000ea20008000800 */
[----:B0-----:R-:W-:-:S05]  /*00e0*/  IMAD.WIDE R6, R2, 0x4, R6 ;  /* 0x0000000402067825 */ /* 0x001fca00078e0206 */
[----:B-1----:R-:W3:Y:S01]  /*00f0*/  LDG.E R0, desc[UR4][R6.64] ;  /* 0x0000000406007981 */ /* 0x002ee2000c1e1900 */
[----:B--2---:R-:W-:Y:S01]  /*0100*/  I2FP.F32.S32 R3, UR6 ;  /* 0x0000000600037c45 */ /* 0x004fe20008201400 */
[----:B------:R-:W-:Y:S03]  /*0110*/  BSSY.RECONVERGENT B0, `(.L_x_0) ;  /* 0x000000c000007945 */ /* 0x000fe60003800200 */
[----:B------:R-:W0:Y:S02]  /*0120*/  MUFU.RCP R4, R3 ;  /* 0x0000000300047308 */ /* 0x000e240000001000 */
[----:B0-----:R-:W-:-:S04]  /*0130*/  FFMA R5, -R3, R4, 1 ;  /* 0x3f80000003057423 */ /* 0x001fc80000000104 */
[----:B------:R-:W-:Y:S02]  /*0140*/  FFMA R5, R4, R5, R4 ;  /* 0x0000000504057223 */ /* 0x000fe40000000004 */
[----:B---3--:R-:W0:Y:S02]  /*0150*/  FCHK P0, R0, R3 ;  /* 0x0000000300007302 */ /* 0x008e240000000000 */
[----:B------:R-:W-:-:S04]  /*0160*/  FFMA R4, R0, R5, RZ ;  /* 0x0000000500047223 */ /* 0x000fc800000000ff */
[----:B------:R-:W-:-:S04]  /*0170*/  FFMA R8, -R3, R4, R0 ;  /* 0x0000000403087223 */ /* 0x000fc80000000100 */
[----:B------:R-:W-:Y:S01]  /*0180*/  FFMA R4, R5, R8, R4 ;  /* 0x0000000805047223 */ /* 0x000fe20000000004 */
[----:B0-----:R-:W-:Y:S06]  /*0190*/  @!P0 BRA `(.L_x_1) ;  /* 0x00000000000c8947 */ /* 0x001fec0003800000 */
[----:B------:R-:W-:-:S07]  /*01a0*/  MOV R6, 0x1c0 ;  /* 0x000001c000067802 */ /* 0x000fce0000000f00 */
[----:B------:R-:W-:Y:S05]  /*01b0*/  CALL.REL.NOINC `($__internal_1_$__cuda_sm3x_div_rn_noftz_f32_slowpath) ;  /* 0x0000000400487944 */ /* 0x000fea0003c00000 */
[----:B------:R-:W-:-:S07]  /*01c0*/  IMAD.MOV.U32 R4, RZ, RZ, R0 ;  /* 0x000000ffff047224 */ /* 0x000fce00078e0000 */
.L_x_1:
[----:B------:R-:W-:Y:S05]  /*01d0*/  BSYNC.RECONVERGENT B0 ;  /* 0x0000000000007941 */ /* 0x000fea0003800200 */
.L_x_0:
[----:B------:R-:W0:Y:S08]  /*01e0*/  LDC.64 R6, c[0x0][0x388] ;  /* 0x0000e200ff067b82 */ /* 0x000e300000000a00 */
[----:B------:R-:W1:Y:S01]  /*01f0*/  LDC.64 R8, c[0x0][0x398] ;  /* 0x0000e600ff087b82 */ /* 0x000e620000000a00 */
[----:B0-----:R-:W-:-:S05]  /*0200*/  IMAD.WIDE R6, R2, 0x4, R6 ;  /* 0x0000000402067825 */ /* 0x001fca00078e0206 */
[----:B------:R-:W2:Y:S01]  /*0210*/  LDG.E R3, desc[UR4][R6.64] ;  /* 0x0000000406037981 */ /* 0x000ea2000c1e1900 */
[----:B------:R-:W-:Y:S01]  /*0220*/  BSSY.RECONVERGENT B0, `(.L_x_2) ;  /* 0x0000012000007945 */ /* 0x000fe20003800200 */
[----:B-1----:R-:W-:-:S04]  /*0230*/  FADD R5, -R8, 1 ;  /* 0x3f80000008057421 */ /* 0x002fc80000000100 */
[----:B------:R-:W-:-:S04]  /*0240*/  FMUL R5, R5, R4 ;  /* 0x0000000405057220 */ /* 0x000fc80000400000 */
[----:B------:R-:W-:-:S04]  /*0250*/  FMUL R0, R5, R4 ;  /* 0x0000000405007220 */ /* 0x000fc80000400000 */
[----:B--2---:R-:W-:-:S04]  /*0260*/  FFMA R0, R3, R8, R0 ;  /* 0x0000000803007223 */ /* 0x004fc80000000000 */
[----:B------:R-:W-:Y:S01]  /*0270*/  FADD R8, R0, R9 ;  /* 0x0000000900087221 */ /* 0x000fe20000000000 */
[----:B------:R0:W-:Y:S03]  /*0280*/  STG.E desc[UR4][R6.64], R0 ;  /* 0x0000000006007986 */ /* 0x0001e6000c101904 */
[----:B------:R-:W-:Y:S01]  /*0290*/  VIADD R3, R8, 0xf3000000 ;  /* 0xf300000008037836 */ /* 0x000fe20000000000 */
[----:B------:R0:W1:Y:S04]  /*02a0*/  MUFU.RSQ R5, R8 ;  /* 0x0000000800057308 */ /* 0x0000680000001400 */
[----:B------:R-:W-:-:S13]  /*02b0*/  ISETP.GT.U32.AND P0, PT, R3, 0x727fffff, PT ;  /* 0x727fffff0300780c */ /* 0x000fda0003f04070 */
[----:B01----:R-:W-:Y:S05]  /*02c0*/  @!P0 BRA `(.L_x_3) ;  /* 0x00000000000c8947 */ /* 0x003fea0003800000 */
[----:B------:R-:W-:-:S07]  /*02d0*/  MOV R9, 0x2f0 ;  /* 0x000002f000097802 */ /* 0x000fce0000000f00 */
[----:B------:R-:W-:Y:S05]  /*02e0*/  CALL.REL.NOINC `($__internal_0_$__cuda_sm20_sqrt_rn_f32_slowpath) ;  /* 0x0000000000a07944 */ /* 0x000fea0003c00000 */
[----:B------:R-:W-:Y:S05]  /*02f0*/  BRA `(.L_x_4) ;  /* 0x0000000000107947 */ /* 0x000fea0003800000 */
.L_x_3:
[----:B------:R-:W-:Y:S01]  /*0300*/  FMUL.FTZ R3, R8, R5 ;  /* 0x0000000508037220 */ /* 0x000fe20000410000 */
[----:B------:R-:W-:-:S03]  /*0310*/  FMUL.FTZ R5, R5, 0.5 ;  /* 0x3f00000005057820 */ /* 0x000fc60000410000 */
[----:B------:R-:W-:-:S04]  /*0320*/  FFMA R0, -R3, R3, R8 ;  /* 0x0000000303007223 */ /* 0x000fc80000000108 */
[----:B------:R-:W-:-:S07]  /*0330*/  FFMA R3, R0, R5, R3 ;  /* 0x0000000500037223 */ /* 0x000fce0000000003 */
.L_x_4:
[----:B------:R-:W-:Y:S05]  /*0340*/  BSYNC.RECONVERGENT B0 ;  /* 0x0000000000007941 */ /* 0x000fea0003800200 */
.L_x_2:
[----:B------:R-:W0:Y:S01]  /*0350*/  LDCU UR6, c[0x0][0x3a0] ;  /* 0x00007400ff0677ac */ /* 0x000e220008000800 */
[----:B------:R-:W1:Y:S01]  /*0360*/  MUFU.RCP R0, R3 ;  /* 0x0000000300007308 */ /* 0x000e620000001000 */
[----:B------:R-:W-:Y:S01]  /*0370*/  BSSY.RECONVERGENT B0, `(.L_x_5) ;  /* 0x000000e000007945 */ /* 0x000fe20003800200 */
[----:B0-----:R-:W-:Y:S02]  /*0380*/  IMAD.U32 R8, RZ, RZ, UR6 ;  /* 0x00000006ff087e24 */ /* 0x001fe4000f8e00ff */
[----:B-1----:R-:W-:-:S04]  /*0390*/  FFMA R5, R0, -R3, 1 ;  /* 0x3f80000000057423 */ /* 0x002fc80000000803 */
[----:B------:R-:W0:Y:S01]  /*03a0*/  FCHK P0, R8, R3 ;  /* 0x0000000308007302 */ /* 0x000e220000000000 */
[----:B------:R-:W-:-:S04]  /*03b0*/  FFMA R0, R0, R5, R0 ;  /* 0x0000000500007223 */ /* 0x000fc80000000000 */
[----:B------:R-:W-:-:S04]  /*03c0*/  FFMA R5, R0, UR6, RZ ;  /* 0x0000000600057c23 */ /* 0x000fc800080000ff */
[----:B------:R-:W-:-:S04]  /*03d0*/  FFMA R6, R5, -R3, UR6 ;  /* 0x0000000605067e23 */ /* 0x000fc80008000803 */
[----:B------:R-:W-:Y:S01]  /*03e0*/  FFMA R5, R0, R6, R5 ;  /* 0x0000000600057223 */ /* 0x000fe20000000005 */
[----:B0-----:R-:W-:Y:S06]  /*03f0*/  @!P0 BRA `(.L_x_6) ;  /* 0x0000000000148947 */ /* 0x001fec0003800000 */
[----:B------:R-:W0:Y:S01]  /*0400*/  LDCU UR6, c[0x0][0x3a0] ;  /* 0x00007400ff0677ac */ /* 0x000e220008000800 */
[----:B------:R-:W-:Y:S01]  /*0410*/  MOV R6, 0x440 ;  /* 0x0000044000067802 */ /* 0x000fe20000000f00 */
[----:B0-----:R-:W-:-:S07]  /*0420*/  IMAD.U32 R0, RZ, RZ, UR6 ;  /* 0x00000006ff007e24 */ /* 0x001fce000f8e00ff */
[----:B------:R-:W-:Y:S05]  /*0430*/  CALL.REL.NOINC `($__internal_1_$__cuda_sm3x_div_rn_noftz_f32_slowpath) ;  /* 0x0000000000a87944 */ /* 0x000fea0003c00000 */
[----:B------:R-:W-:-:S07]  /*0440*/  MOV R5, R0 ;  /* 0x0000000000057202 */ /* 0x000fce0000000f00 */
.L_x_6:
[----:B------:R-:W-:Y:S05]  /*0450*/  BSYNC.RECONVERGENT B0 ;  /* 0x0000000000007941 */ /* 0x000fea0003800200 */
.L_x_5:
[----:B------:R-:W0:Y:S02]  /*0460*/  LDC.64 R6, c[0x0][0x390] ;  /* 0x0000e400ff067b82 */ /* 0x000e240000000a00 */
[----:B0-----:R-:W-:-:S06]  /*0470*/  IMAD.WIDE R2, R2, 0x4, R6 ;  /* 0x0000000402027825 */ /* 0x001fcc00078e0206 */
[----:B------:R-:W0:Y:S01]  /*0480*/  LDC R6, c[0x0][0x3ac] ;  /* 0x0000eb00ff067b82 */ /* 0x000e220000000800 */
[----:B------:R-:W2:Y:S01]  /*0490*/  LDG.E R0, desc[UR4][R2.64] ;  /* 0x0000000402007981 */ /* 0x000ea2000c1e1900 */
[----:B0-----:R-:W-:Y:S01]  /*04a0*/  ISETP.NE.AND P0, PT, R6, 0x1, PT ;  /* 0x000000010600780c */ /* 0x001fe20003f05270 */
[----:B--2---:R-:W-:-:S05]  /*04b0*/  FFMA R5, R5, -R4, R0 ;  /* 0x8000000405057223 */ /* 0x004fca0000000000 */
[----:B------:R0:W-:Y:S07]  /*04c0*/  STG.E desc[UR4][R2.64], R5 ;  /* 0x0000000502007986 */ /* 0x0001ee000c101904 */
[----:B------:R-:W-:Y:S05]  /*04d0*/  @P0 EXIT ;  /* 0x000000000000094d */ /* 0x000fea0003800000 */
[----:B------:R-:W1:Y:S02]  /*04e0*/  LDCU.64 UR6, c[0x0][0x3b0] ;  /* 0x00007600ff0677ac */ /* 0x000e640008000a00 */
[----:B-1----:R-:W-:-:S04]  /*04f0*/  FSETP.GEU.AND P0, PT, R5, UR6, PT ;  /* 0x0000000605007c0b */ /* 0x002fc8000bf0e000 */
[----:B------:R-:W-:-:S04]  /*0500*/  FSEL R0, R5, UR6, P0 ;  /* 0x0000000605007c08 */ /* 0x000fc80008000000 */
[----:B------:R-:W-:-:S04]  /*0510*/  FSETP.GT.AND P0, PT, R0, UR7, PT ;  /* 0x0000000700007c0b */ /* 0x000fc8000bf04000 */
[----:B------:R-:W-:Y:S02]  /*0520*/  FSETP.LT.OR P1, PT, R5, UR6, P0 ;  /* 0x0000000605007c0b */ /* 0x000fe40008721400 */
[----:B0-----:R-:W-:-:S11]  /*0530*/  FSEL R5, R0, UR7, !P0 ;  /* 0x0000000700057c08 */ /* 0x001fd6000c000000 */
[----:B------:R-:W-:Y:S05]  /*0540*/  @!P1 EXIT ;  /* 0x000000000000994d */ /* 0x000fea0003800000 */
[----:B------:R-:W-:Y:S01]  /*0550*/  STG.E desc[UR4][R2.64], R5 ;  /* 0x0000000502007986 */ /* 0x000fe2000c101904 */
[----:B------:R-:W-:Y:S05]  /*0560*/  EXIT ;  /* 0x000000000000794d */ /* 0x000fea0003800000 */
        .weak           $__internal_0_$__cuda_sm20_sqrt_rn_f32_slowpath
        .type           $__internal_0_$__cuda_sm20_sqrt_rn_f32_slowpath,@function
        .size           $__internal_0_$__cuda_sm20_sqrt_rn_f32_slowpath,($__internal_1_$__cuda_sm3x_div_rn_noftz_f32_slowpath - $__internal_0_$__cuda_sm20_sqrt_rn_f32_slowpath)
$__internal_0_$__cuda_sm20_sqrt_rn_f32_slowpath:
[----:B------:R-:W-:-:S13]  /*0570*/  LOP3.LUT P0, RZ, R8, 0x7fffffff, RZ, 0xc0, !PT ;  /* 0x7fffffff08ff7812 */ /* 0x000fda000780c0ff */
[----:B------:R-:W-:Y:S01]  /*0580*/  @!P0 IMAD.MOV.U32 R3, RZ, RZ, R8 ;  /* 0x000000ffff038224 */ /* 0x000fe200078e0008 */
[----:B------:R-:W-:Y:S06]  /*0590*/  @!P0 BRA `(.L_x_7) ;  /* 0x0000000000448947 */ /* 0x000fec0003800000 */
[----:B------:R-:W-:Y:S01]  /*05a0*/  FSETP.GEU.FTZ.AND P0, PT, R8, RZ, PT ;  /* 0x000000ff0800720b */ /* 0x000fe20003f1e000 */
[----:B------:R-:W-:-:S12]  /*05b0*/  IMAD.MOV.U32 R0, RZ, RZ, R8 ;  /* 0x000000ffff007224 */ /* 0x000fd800078e0008 */
[----:B------:R-:W-:Y:S01]  /*05c0*/  @!P0 IMAD.MOV.U32 R3, RZ, RZ, 0x7fffffff ;  /* 0x7fffffffff038424 */ /* 0x000fe200078e00ff */
[----:B------:R-:W-:Y:S06]  /*05d0*/  @!P0 BRA `(.L_x_7) ;  /* 0x0000000000348947 */ /* 0x000fec0003800000 */
[----:B------:R-:W-:-:S13]  /*05e0*/  FSETP.GTU.FTZ.AND P0, PT, |R0|, +INF , PT ;  /* 0x7f8000000000780b */ /* 0x000fda0003f1c200 */
[----:B------:R-:W-:Y:S01]  /*05f0*/  @P0 FADD.FTZ R3, R0, 1 ;  /* 0x3f80000000030421 */ /* 0x000fe20000010000 */
[----:B------:R-:W-:Y:S06]  /*0600*/  @P0 BRA `(.L_x_7) ;  /* 0x0000000000280947 */ /* 0x000fec0003800000 */
[----:B------:R-:W-:-:S13]  /*0610*/  FSETP.NEU.FTZ.AND P0, PT, |R0|, +INF , PT ;  /* 0x7f8000000000780b */ /* 0x000fda0003f1d200 */
[----:B------:R-:W-:-:S04]  /*0620*/  @P0 FFMA R5, R0, 1.84467440737095516160e+19, RZ ;  /* 0x5f80000000050823 */ /* 0x000fc800000000ff */
[----:B------:R-:W0:Y:S02]  /*0630*/  @P0 MUFU.RSQ R6, R5 ;  /* 0x0000000500060308 */ /* 0x000e240000001400 */
[----:B0-----:R-:W-:Y:S01]  /*0640*/  @P0 FMUL.FTZ R8, R5, R6 ;  /* 0x0000000605080220 */ /* 0x001fe20000410000 */
[----:B------:R-:W-:-:S03]  /*0650*/  @P0 FMUL.FTZ R6, R6, 0.5 ;  /* 0x3f00000006060820 */ /* 0x000fc60000410000 */
[----:B------:R-:W-:-:S04]  /*0660*/  @P0 FADD.FTZ R3, -R8, -RZ ;  /* 0x800000ff08030221 */ /* 0x000fc80000010100 */
[----:B------:R-:W-:Y:S01]  /*0670*/  @P0 FFMA R7, R8, R3, R5 ;  /* 0x0000000308070223 */ /* 0x000fe20000000005 */
[----:B------:R-:W-:-:S03]  /*0680*/  @!P0 MOV R3, R0 ;  /* 0x0000000000038202 */ /* 0x000fc60000000f00 */
[----:B------:R-:W-:-:S04]  /*0690*/  @P0 FFMA R6, R7, R6, R8 ;  /* 0x0000000607060223 */ /* 0x000fc80000000008 */
[----:B------:R-:W-:-:S07]  /*06a0*/  @P0 FMUL.FTZ R3, R6, 2.3283064365386962891e-10 ;  /* 0x2f80000006030820 */ /* 0x000fce0000410000 */
.L_x_7:
[----:B------:R-:W-:Y:S02]  /*06b0*/  IMAD.MOV.U32 R6, RZ, RZ, R9 ;  /* 0x000000ffff067224 */ /* 0x000fe400078e0009 */
[----:B------:R-:W-:-:S04]  /*06c0*/  IMAD.MOV.U32 R7, RZ, RZ, 0x0 ;  /* 0x00000000ff077424 */ /* 0x000fc800078e00ff */
[----:B------:R-:W-:Y:S05]  /*06d0*/  RET.REL.NODEC R6 `(RMSProp) ;  /* 0xfffffff806487950 */ /* 0x000fea0003c3ffff */
        .weak           $__internal_1_$__cuda_sm3x_div_rn_noftz_f32_slowpath
        .type           $__internal_1_$__cuda_sm3x_div_rn_noftz_f32_slowpath,@function
        .size           $__internal_1_$__cuda_sm3x_div_rn_noftz_f32_slowpath,(.L_x_217 - $__internal_1_$__cuda_sm3x_div_rn_noftz_f32_slowpath)
$__internal_1_$__cuda_sm3x_div_rn_noftz_f32_slowpath:
[----:B------:R-:W-:Y:S01]  /*06e0*/  SHF.R.U32.HI R7, RZ, 0x17, R3 ;  /* 0x00000017ff077819 */ /* 0x000fe20000011603 */
[----:B------:R-:W-:Y:S01]  /*06f0*/  BSSY.RECONVERGENT B1, `(.L_x_8) ;  /* 0x0000062000017945 */ /* 0x000fe20003800200 */
[----:B------:R-:W-:Y:S02]  /*0700*/  SHF.R.U32.HI R5, RZ, 0x17, R0 ;  /* 0x00000017ff057819 */ /* 0x000fe40000011600 */
[----:B------:R-:W-:Y:S02]  /*0710*/  LOP3.LUT R12, R7, 0xff, RZ, 0xc0, !PT ;  /* 0x000000ff070c7812 */ /* 0x000fe400078ec0ff */
[----:B------:R-:W-:-:S03]  /*0720*/  LOP3.LUT R10, R5, 0xff, RZ, 0xc0, !PT ;  /* 0x000000ff050a7812 */ /* 0x000fc600078ec0ff */
[----:B------:R-:W-:Y:S01]  /*0730*/  VIADD R8, R12, 0xffffffff ;  /* 0xffffffff0c087836 */ /* 0x000fe20000000000 */
[----:B------:R-:W-:-:S04]  /*0740*/  IADD3 R7, PT, PT, R10, -0x1, RZ ;  /* 0xffffffff0a077810 */ /* 0x000fc80007ffe0ff */
[----:B------:R-:W-:-:S04]  /*0750*/  ISETP.GT.U32.AND P0, PT, R8, 0xfd, PT ;  /* 0x000000fd0800780c */ /* 0x000fc80003f04070 */
[----:B------:R-:W-:-:S13]  /*0760*/  ISETP.GT.U32.OR P0, PT, R7, 0xfd, P0 ;  /* 0x000000fd0700780c */ /* 0x000fda0000704470 */
[----:B------:R-:W-:Y:S01]  /*0770*/  @!P0 IMAD.MOV.U32 R5, RZ, RZ, RZ ;  /* 0x000000ffff058224 */ /* 0x000fe200078e00ff */
[----:B------:R-:W-:Y:S06]  /*0780*/  @!P0 BRA `(.L_x_9) ;  /* 0x00000000005c8947 */ /* 0x000fec0003800000 */
[----:B------:R-:W-:Y:S02]  /*0790*/  FSETP.GTU.FTZ.AND P0, PT, |R0|, +INF , PT ;  /* 0x7f8000000000780b */ /* 0x000fe40003f1c200 */
[----:B------:R-:W-:-:S04]  /*07a0*/  FSETP.GTU.FTZ.AND P1, PT, |R3|, +INF , PT ;  /* 0x7f8000000300780b */ /* 0x000fc80003f3c200 */
[----:B------:R-:W-:-:S13]  /*07b0*/  PLOP3.LUT P0, PT, P0, P1, PT, 0xf8, 0x8f ;  /* 0x00000000008f781c */ /* 0x000fda0000703f70 */
[----:B------:R-:W-:Y:S05]  /*07c0*/  @P0 BRA `(.L_x_10) ;  /* 0x00000004004c0947 */ /* 0x000fea0003800000 */
[----:B------:R-:W-:-:S13]  /*07d0*/  LOP3.LUT P0, RZ, R3, 0x7fffffff, R0, 0xc8, !PT ;  /* 0x7fffffff03ff7812 */ /* 0x000fda000780c800 */
[----:B------:R-:W-:Y:S05]  /*07e0*/  @!P0 BRA `(.L_x_11) ;  /* 0x00000004003c8947 */ /* 0x000fea0003800000 */
[C---:B------:R-:W-:Y:S02]  /*07f0*/  FSETP.NEU.FTZ.AND P2, PT, |R0|.reuse, +INF , PT ;  /* 0x7f8000000000780b */ /* 0x040fe40003f5d200 */
[----:B------:R-:W-:Y:S02]  /*0800*/  FSETP.NEU.FTZ.AND P1, PT, |R3|, +INF , PT ;  /* 0x7f8000000300780b */ /* 0x000fe40003f3d200 */
[----:B------:R-:W-:-:S11]  /*0810*/  FSETP.NEU.FTZ.AND P0, PT, |R0|, +INF , PT ;  /* 0x7f8000000000780b */ /* 0x000fd60003f1d200 */
[----:B------:R-:W-:Y:S05]  /*0820*/  @!P1 BRA !P2, `(.L_x_11) ;  /* 0x00000004002c9947 */ /* 0x000fea0005000000 */
[----:B------:R-:W-:-:S04]  /*0830*/  LOP3.LUT P2, RZ, R0, 0x7fffffff, RZ, 0xc0, !PT ;  /* 0x7fffffff00ff7812 */ /* 0x000fc8000784c0ff */
[----:B------:R-:W-:-:S13]  /*0840*/  PLOP3.LUT P1, PT, P1, P2, PT, 0x2f, 0xf2 ;  /* 0x0000000000f2781c */ /* 0x000fda0000f24577 */
[----:B------:R-:W-:Y:S05]  /*0850*/  @P1 BRA `(.L_x_12) ;  /* 0x0000000400181947 */ /* 0x000fea0003800000 */
[----:B------:R-:W-:-:S04]  /*0860*/  LOP3.LUT P1, RZ, R3, 0x7fffffff, RZ, 0xc0, !PT ;  /* 0x7fffffff03ff7812 */ /* 0x000fc8000782c0ff */
[----:B------:R-:W-:-:S13]  /*0870*/  PLOP3.LUT P0, PT, P0, P1, PT, 0x2f, 0xf2 ;  /* 0x0000000000f2781c */ /* 0x000fda0000702577 */
[----:B------:R-:W-:Y:S05]  /*0880*/  @P0 BRA `(.L_x_13) ;  /* 0x0000000400000947 */ /* 0x000fea0003800000 */
[----:B------:R-:W-:Y:S02]  /*0890*/  ISETP.GE.AND P0, PT, R7, RZ, PT ;  /* 0x000000ff0700720c */ /* 0x000fe40003f06270 */
[----:B------:R-:W-:-:S11]  /*08a0*/  ISETP.GE.AND P1, PT, R8, RZ, PT ;  /* 0x000000ff0800720c */ /* 0x000fd60003f26270 */
[----:B------:R-:W-:Y:S02]  /*08b0*/  @P0 IMAD.MOV.U32 R5, RZ, RZ, RZ ;  /* 0x000000ffff050224 */ /* 0x000fe400078e00ff */
[----:B------:R-:W-:Y:S01]  /*08c0*/  @!P0 FFMA R0, R0, 1.84467440737095516160e+19, RZ ;  /* 0x5f80000000008823 */ /* 0x000fe200000000ff */
[----:B------:R-:W-:Y:S02]  /*08d0*/  @!P0 IMAD.MOV.U32 R5, RZ, RZ, -0x40 ;  /* 0xffffffc0ff058424 */ /* 0x000fe400078e00ff */
[----:B------:R-:W-:-:S03]  /*08e0*/  @!P1 FFMA R3, R3, 1.84467440737095516160e+19, RZ ;  /* 0x5f80000003039823 */ /* 0x000fc600000000ff */
[----:B------:R-:W-:-:S07]  /*08f0*/  @!P1 IADD3 R5, PT, PT, R5, 0x40, RZ ;  /* 0x0000004005059810 */ /* 0x000fce0007ffe0ff */
.L_x_9:
[----:B------:R-:W-:Y:S01]  /*0900*/  LEA R8, R12, 0xc0800000, 0x17 ;  /* 0xc08000000c087811 */ /* 0x000fe200078eb8ff */
[----:B------:R-:W-:Y:S04]  /*0910*/  BSSY.RECONVERGENT B2, `(.L_x_14) ;  /* 0x0000036000027945 */ /* 0x000fe80003800200 */
[----:B------:R-:W-:Y:S02]  /*0920*/  IMAD.IADD R8, R3, 0x1, -R8 ;  /* 0x0000000103087824 */ /* 0x000fe400078e0a08 */
[----:B------:R-:W-:Y:S02]  /*0930*/  VIADD R3, R10, 0xffffff81 ;  /* 0xffffff810a037836 */ /* 0x000fe40000000000 */
[----:B------:R0:W1:Y:S01]  /*0940*/  MUFU.RCP R7, R8 ;  /* 0x0000000800077308 */ /* 0x0000620000001000 */
[----:B------:R-:W-:Y:S01]  /*0950*/  FADD.FTZ R9, -R8, -RZ ;  /* 0x800000ff08097221 */ /* 0x000fe20000010100 */
[C---:B------:R-:W-:Y:S01]  /*0960*/  IMAD R0, R3.reuse, -0x800000, R0 ;  /* 0xff80000003007824 */ /* 0x040fe200078e0200 */
[----:B0-----:R-:W-:-:S05]  /*0970*/  IADD3 R8, PT, PT, R3, 0x7f, -R12 ;  /* 0x0000007f03087810 */ /* 0x001fca0007ffe80c */
[----:B------:R-:W-:Y:S02]  /*0980*/  IMAD.IADD R8, R8, 0x1, R5 ;  /* 0x0000000108087824 */ /* 0x000fe400078e0205 */
[----:B-1----:R-:W-:-:S04]  /*0990*/  FFMA R10, R7, R9, 1 ;  /* 0x3f800000070a7423 */ /* 0x002fc80000000009 */
[----:B------:R-:W-:-:S04]  /*09a0*/  FFMA R14, R7, R10, R7 ;  /* 0x0000000a070e7223 */ /* 0x000fc80000000007 */
[----:B------:R-:W-:-:S04]  /*09b0*/  FFMA R7, R0, R14, RZ ;  /* 0x0000000e00077223 */ /* 0x000fc800000000ff */
[----:B------:R-:W-:-:S04]  /*09c0*/  FFMA R10, R9, R7, R0 ;  /* 0x00000007090a7223 */ /* 0x000fc80000000000 */
[----:B------:R-:W-:-:S04]  /*09d0*/  FFMA R7, R14, R10, R7 ;  /* 0x0000000a0e077223 */ /* 0x000fc80000000007 */
[----:B------:R-:W-:-:S04]  /*09e0*/  FFMA R10, R9, R7, R0 ;  /* 0x00000007090a7223 */ /* 0x000fc80000000000 */
[----:B------:R-:W-:-:S05]  /*09f0*/  FFMA R0, R14, R10, R7 ;  /* 0x0000000a0e007223 */ /* 0x000fca0000000007 */
[----:B------:R-:W-:-:S04]  /*0a00*/  SHF.R.U32.HI R3, RZ, 0x17, R0 ;  /* 0x00000017ff037819 */ /* 0x000fc80000011600 */
[----:B------:R-:W-:-:S04]  /*0a10*/  LOP3.LUT R3, R3, 0xff, RZ, 0xc0, !PT ;  /* 0x000000ff03037812 */ /* 0x000fc800078ec0ff */
[----:B------:R-:W-:-:S05]  /*0a20*/  IADD3 R9, PT, PT, R3, R8, RZ ;  /* 0x0000000803097210 */ /* 0x000fca0007ffe0ff */
[----:B------:R-:W-:-:S05]  /*0a30*/  VIADD R3, R9, 0xffffffff ;  /* 0xffffffff09037836 */ /* 0x000fca0000000000 */
[----:B------:R-:W-:-:S13]  /*0a40*/  ISETP.GE.U32.AND P0, PT, R3, 0xfe, PT ;  /* 0x000000fe0300780c */ /* 0x000fda0003f06070 */
[----:B------:R-:W-:Y:S05]  /*0a50*/  @!P0 BRA `(.L_x_15) ;  /* 0x0000000000808947 */ /* 0x000fea0003800000 */
[----:B------:R-:W-:-:S13]  /*0a60*/  ISETP.GT.AND P0, PT, R9, 0xfe, PT ;  /* 0x000000fe0900780c */ /* 0x000fda0003f04270 */
[----:B------:R-:W-:Y:S05]  /*0a70*/  @P0 BRA `(.L_x_16) ;  /* 0x00000000006c0947 */ /* 0x000fea0003800000 */
[----:B------:R-:W-:-:S13]  /*0a80*/  ISETP.GE.AND P0, PT, R9, 0x1, PT ;  /* 0x000000010900780c */ /* 0x000fda0003f06270 */
[----:B------:R-:W-:Y:S05]  /*0a90*/  @P0 BRA `(.L_x_17) ;  /* 0x0000000000740947 */ /* 0x000fea0003800000 */
[----:B------:R-:W-:Y:S02]  /*0aa0*/  ISETP.GE.AND P0, PT, R9, -0x18, PT ;  /* 0xffffffe80900780c */ /* 0x000fe40003f06270 */
[----:B------:R-:W-:-:S11]  /*0ab0*/  LOP3.LUT R0, R0, 0x80000000, RZ, 0xc0, !PT ;  /* 0x8000000000007812 */ /* 0x000fd600078ec0ff */
[----:B------:R-:W-:Y:S05]  /*0ac0*/  @!P0 BRA `(.L_x_17) ;  /* 0x0000000000688947 */ /* 0x000fea0003800000 */
[CCC-:B------:R-:W-:Y:S01]  /*0ad0*/  FFMA.RZ R3, R14.reuse, R10.reuse, R7.reuse ;  /* 0x0000000a0e037223 */ /* 0x1c0fe2000000c007 */
[CCC-:B------:R-:W-:Y:S01]  /*0ae0*/  FFMA.RM R8, R14.reuse, R10.reuse, R7.reuse ;  /* 0x0000000a0e087223 */ /* 0x1c0fe20000004007 */
[C---:B------:R-:W-:Y:S02]  /*0af0*/  ISETP.NE.AND P2, PT, R9.reuse, RZ, PT ;  /* 0x000000ff0900720c */ /* 0x040fe40003f45270 */
[----:B------:R-:W-:Y:S02]  /*0b00*/  ISETP.NE.AND P1, PT, R9, RZ, PT ;  /* 0x000000ff0900720c */ /* 0x000fe40003f25270 */
[----:B------:R-:W-:Y:S01]  /*0b10*/  LOP3.LUT R5, R3, 0x7fffff, RZ, 0xc0, !PT ;  /* 0x007fffff03057812 */ /* 0x000fe200078ec0ff */
[----:B------:R-:W-:Y:S01]  /*0b20*/  FFMA.RP R3, R14, R10, R7 ;  /* 0x0000000a0e037223 */ /* 0x000fe20000008007 */
[----:B------:R-:W-:Y:S02]  /*0b30*/  VIADD R10, R9, 0x20 ;  /* 0x00000020090a7836 */ /* 0x000fe40000000000 */
[----:B------:R-:W-:Y:S01]  /*0b40*/  LOP3.LUT R5, R5, 0x800000, RZ, 0xfc, !PT ;  /* 0x0080000005057812 */ /* 0x000fe200078efcff */
[----:B------:R-:W-:Y:S01]  /*0b50*/  IMAD.MOV R7, RZ, RZ, -R9 ;  /* 0x000000ffff077224 */ /* 0x000fe200078e0a09 */
[----:B------:R-:W-:-:S02]  /*0b60*/  FSETP.NEU.FTZ.AND P0, PT, R3, R8, PT ;  /* 0x000000080300720b */ /* 0x000fc40003f1d000 */
[----:B------:R-:W-:Y:S02]  /*0b70*/  SHF.L.U32 R10, R5, R10, RZ ;  /* 0x0000000a050a7219 */ /* 0x000fe400000006ff */
[----:B------:R-:W-:Y:S02]  /*0b80*/  SEL R8, R7, RZ, P2 ;  /* 0x000000ff07087207 */ /* 0x000fe40001000000 */
[----:B------:R-:W-:Y:S02]  /*0b90*/  ISETP.NE.AND P1, PT, R10, RZ, P1 ;  /* 0x000000ff0a00720c */ /* 0x000fe40000f25270 */
[----:B------:R-:W-:Y:S02]  /*0ba0*/  SHF.R.U32.HI R8, RZ, R8, R5 ;  /* 0x00000008ff087219 */ /* 0x000fe40000011605 */
[----:B------:R-:W-:Y:S02]  /*0bb0*/  PLOP3.LUT P0, PT, P0, P1, PT, 0xf8, 0x8f ;  /* 0x00000000008f781c */ /* 0x000fe40000703f70 */
[----:B------:R-:W-:-:S02]  /*0bc0*/  SHF.R.U32.HI R10, RZ, 0x1, R8 ;  /* 0x00000001ff0a7819 */ /* 0x000fc40000011608 */
[----:B------:R-:W-:-:S04]  /*0bd0*/  SEL R3, RZ, 0x1, !P0 ;  /* 0x00000001ff037807 */ /* 0x000fc80004000000 */
[----:B------:R-:W-:-:S04]  /*0be0*/  LOP3.LUT R3, R3, 0x1, R10, 0xf8, !PT ;  /* 0x0000000103037812 */ /* 0x000fc800078ef80a */
[----:B------:R-:W-:-:S04]  /*0bf0*/  LOP3.LUT R3, R3, R8, RZ, 0xc0, !PT ;  /* 0x0000000803037212 */ /* 0x000fc800078ec0ff */
[----:B------:R-:W-:-:S04]  /*0c00*/  IADD3 R3, PT, PT, R10, R3, RZ ;  /* 0x000000030a037210 */ /* 0x000fc80007ffe0ff */
[----:B------:R-:W-:Y:S01]  /*0c10*/  LOP3.LUT R0, R3, R0, RZ, 0xfc, !PT ;  /* 0x0000000003007212 */ /* 0x000fe200078efcff */
[----:B------:R-:W-:Y:S06]  /*0c20*/  BRA `(.L_x_17) ;  /* 0x0000000000107947 */ /* 0x000fec0003800000 */
.L_x_16:
[----:B------:R-:W-:-:S04]  /*0c30*/  LOP3.LUT R0, R0, 0x80000000, RZ, 0xc0, !PT ;  /* 0x8000000000007812 */ /* 0x000fc800078ec0ff */
[----:B------:R-:W-:Y:S01]  /*0c40*/  LOP3.LUT R0, R0, 0x7f800000, RZ, 0xfc, !PT ;  /* 0x7f80000000007812 */ /* 0x000fe200078efcff */
[----:B------:R-:W-:Y:S06]  /*0c50*/  BRA `(.L_x_17) ;  /* 0x0000000000047947 */ /* 0x000fec0003800000 */
.L_x_15:
[----:B------:R-:W-:-:S07]  /*0c60*/  IMAD R0, R8, 0x800000, R0 ;  /* 0x0080000008007824 */ /* 0x000fce00078e0200 */
.L_x_17:
[----:B------:R-:W-:Y:S05]  /*0c70*/  BSYNC.RECONVERGENT B2 ;  /* 0x0000000000027941 */ /* 0x000fea0003800200 */
.L_x_14:
[----:B------:R-:W-:Y:S05]  /*0c80*/  BRA `(.L_x_18) ;  /* 0x0000000000207947 */ /* 0x000fea0003800000 */
.L_x_13:
[----:B------:R-:W-:-:S04]  /*0c90*/  LOP3.LUT R0, R3, 0x80000000, R0, 0x48, !PT ;  /* 0x8000000003007812 */ /* 0x000fc800078e4800 */
[----:B------:R-:W-:Y:S01]  /*0ca0*/  LOP3.LUT R0, R0, 0x7f800000, RZ, 0xfc, !PT ;  /* 0x7f80000000007812 */ /* 0x000fe200078efcff */
[----:B------:R-:W-:Y:S06]  /*0cb0*/  BRA `(.L_x_18) ;  /* 0x0000000000147947 */ /* 0x000fec0003800000 */
.L_x_12:
[----:B------:R-:W-:Y:S01]  /*0cc0*/  LOP3.LUT R0, R3, 0x80000000, R0, 0x48, !PT ;  /* 0x8000000003007812 */ /* 0x000fe200078e4800 */
[----:B------:R-:W-:Y:S06]  /*0cd0*/  BRA `(.L_x_18) ;  /* 0x00000000000c7947 */ /* 0x000fec0003800000 */
.L_x_11:
[----:B------:R-:W0:Y:S01]  /*0ce0*/  MUFU.RSQ R0, -QNAN ;  /* 0xffc0000000007908 */ /* 0x000e220000001400 */
[----:B------:R-:W-:Y:S05]  /*0cf0*/  BRA `(.L_x_18) ;  /* 0x0000000000047947 */ /* 0x000fea0003800000 */
.L_x_10:
[----:B------:R-:W-:-:S07]  /*0d00*/  FADD.FTZ R0, R0, R3 ;  /* 0x0000000300007221 */ /* 0x000fce0000010000 */
.L_x_18:
[----:B------:R-:W-:Y:S05]  /*0d10*/  BSYNC.RECONVERGENT B1 ;  /* 0x0000000000017941 */ /* 0x000fea0003800200 */
.L_x_8:
[----:B------:R-:W-:-:S04]  /*0d20*/  IMAD.MOV.U32 R7, RZ, RZ, 0x0 ;  /* 0x00000000ff077424 */ /* 0x000fc800078e00ff */
[----:B0-----:R-:W-:Y:S05]  /*0d30*/  RET.REL.NODEC R6 `(RMSProp) ;  /* 0xfffffff006b07950 */ /* 0x001fea0003c3ffff */
.L_x_19:
[----:B------:R-:W-:-:S00]  /*0d40*/  BRA `(.L_x_19) ;  /* 0xfffffffc00fc7947 */ /* 0x000fc0000383ffff */
[----:B------:R-:W-:-:S00]  /*0d50*/  NOP ;  /* 0x0000000000007918 */ /* 0x000fc00000000000 */
        /* <DEDUP_REMOVED lines=10> */
.L_x_217:


//--------------------- .text.sgd_bn              --------------------------
	.section	.text.sgd_bn,"ax",@progbits
	.align	128
        .global         sgd_bn
        .type           sgd_bn,@function
        .size           sgd_bn,(.L_x_218 - sgd_bn)
        .other          sgd_bn,@"STO_CUDA_ENTRY STV_DEFAULT"
sgd_bn:
.text.sgd_bn:
        /* <DEDUP_REMOVED lines=27> */
[----:B------:R-:W-:Y:S05]  /*01b0*/  CALL.REL.NOINC `($__internal_2_$__cuda_sm3x_div_rn_noftz_f32_slowpath) ;  /* 0x0000000000507944 */ /* 0x000fea0003c00000 */
[----:B------:R-:W-:-:S07]  /*01c0*/  IMAD.MOV.U32 R9, RZ, RZ, R0 ;  /* 0x000000ffff097224 */ /* 0x000fce00078e0000 */
.L_x_21:
[----:B------:R-:W-:Y:S05]  /*01d0*/  BSYNC.RECONVERGENT B0 ;  /* 0x0000000000007941 */ /* 0x000fea0003800200 */
.L_x_20:
[----:B------:R-:W0:Y:S01]  /*01e0*/  LDC R0, c[0x0][0x3ac] ;  /* 0x0000eb00ff007b82 */ /* 0x000e220000000800 */
[----:B------:R-:W1:Y:S01]  /*01f0*/  LDCU UR6, c[0x0][0x398] ;  /* 0x00007300ff0677ac */ /* 0x000e620008000800 */
[----:B------:R-:W2:Y:S06]  /*0200*/  LDCU UR7, c[0x0][0x3a0] ;  /* 0x00007400ff0777ac */ /* 0x000eac0008000800 */
[----:B------:R-:W3:Y:S08]  /*0210*/  LDC.64 R4, c[0x0][0x388] ;  /* 0x0000e200ff047b82 */ /* 0x000ef00000000a00 */
[----:B------:R-:W4:Y:S01]  /*0220*/  LDC.64 R6, c[0x0][0x390] ;  /* 0x0000e400ff067b82 */ /* 0x000f220000000a00 */
[----:B0-----:R-:W-:Y:S01]  /*0230*/  ISETP.GE.AND P0, PT, R0, 0x2, PT ;  /* 0x000000020000780c */ /* 0x001fe20003f06270 */
[----:B---3--:R-:W-:-:S12]  /*0240*/  IMAD.WIDE R4, R2, 0x4, R4 ;  /* 0x0000000402047825 */ /* 0x008fd800078e0204 */
[----:B------:R-:W1:Y:S01]  /*0250*/  @P0 LDG.E R0, desc[UR4][R4.64] ;  /* 0x0000000404000981 */ /* 0x000e62000c1e1900 */
[----:B----4-:R-:W-:-:S04]  /*0260*/  IMAD.WIDE R2, R2, 0x4, R6 ;  /* 0x0000000402027825 */ /* 0x010fc800078e0206 */
[----:B-1----:R-:W-:-:S05]  /*0270*/  @P0 FFMA R0, R0, UR6, R9 ;  /* 0x0000000600000c23 */ /* 0x002fca0008000009 */
[----:B------:R-:W-:Y:S04]  /*0280*/  @P0 STG.E desc[UR4][R4.64], R0 ;  /* 0x0000000004000986 */ /* 0x000fe8000c101904 */
[----:B------:R-:W-:Y:S04]  /*0290*/  @!P0 STG.E desc[UR4][R4.64], R9 ;  /* 0x0000000904008986 */ /* 0x000fe8000c101904 */
[----:B------:R-:W2:Y:S01]  /*02a0*/  LDG.E R7, desc[UR4][R2.64] ;  /* 0x0000000402077981 */ /* 0x000ea2000c1e1900 */
[----:B------:R-:W-:-:S04]  /*02b0*/  @!P0 IMAD.MOV.U32 R0, RZ, RZ, R9 ;  /* 0x000000ffff008224 */ /* 0x000fc800078e0009 */
[----:B------:R-:W-:-:S04]  /*02c0*/  FFMA R6, R0, UR6, R9 ;  /* 0x0000000600067c23 */ /* 0x000fc80008000009 */
[----:B--2---:R-:W-:-:S05]  /*02d0*/  FFMA R7, -R6, UR7, R7 ;  /* 0x0000000706077c23 */ /* 0x004fca0008000107 */
[----:B------:R-:W-:Y:S01]  /*02e0*/  STG.E desc[UR4][R2.64], R7 ;  /* 0x0000000702007986 */ /* 0x000fe2000c101904 */
[----:B------:R-:W-:Y:S05]  /*02f0*/  EXIT ;  /* 0x000000000000794d */ /* 0x000fea0003800000 */
        .weak           $__internal_2_$__cuda_sm3x_div_rn_noftz_f32_slowpath
        .type           $__internal_2_$__cuda_sm3x_div_rn_noftz_f32_slowpath,@function
        .size           $__internal_2_$__cuda_sm3x_div_rn_noftz_f32_slowpath,(.L_x_218 - $__internal_2_$__cuda_sm3x_div_rn_noftz_f32_slowpath)
$__internal_2_$__cuda_sm3x_div_rn_noftz_f32_slowpath:
[--C-:B------:R-:W-:Y:S01]  /*0300*/  SHF.R.U32.HI R6, RZ, 0x17, R3.reuse ;  /* 0x00000017ff067819 */ /* 0x100fe20000011603 */
[----:B------:R-:W-:Y:S01]  /*0310*/  BSSY.RECONVERGENT B1, `(.L_x_22) ;  /* 0x0000064000017945 */ /* 0x000fe20003800200 */
[--C-:B------:R-:W-:Y:S01]  /*0320*/  SHF.R.U32.HI R5, RZ, 0x17, R0.reuse ;  /* 0x00000017ff057819 */ /* 0x100fe20000011600 */
[----:B------:R-:W-:Y:S01]  /*0330*/  IMAD.MOV.U32 R7, RZ, RZ, R0 ;  /* 0x000000ffff077224 */ /* 0x000fe200078e0000 */
[----:B------:R-:W-:Y:S01]  /*0340*/  LOP3.LUT R6, R6, 0xff, RZ, 0xc0, !PT ;  /* 0x000000ff06067812 */ /* 0x000fe200078ec0ff */
[----:B------:R-:W-:Y:S01]  /*0350*/  IMAD.MOV.U32 R8, RZ, RZ, R3 ;  /* 0x000000ffff087224 */ /* 0x000fe200078e0003 */
[----:B------:R-:W-:-:S03]  /*0360*/  LOP3.LUT R5, R5, 0xff, RZ, 0xc0, !PT ;  /* 0x000000ff05057812 */ /* 0x000fc600078ec0ff */
[----:B------:R-:W-:Y:S02]  /*0370*/  VIADD R11, R6, 0xffffffff ;  /* 0xffffffff060b7836 */ /* 0x000fe40000000000 */
[----:B------:R-:W-:-:S03]  /*0380*/  VIADD R10, R5, 0xffffffff ;  /* 0xffffffff050a7836 */ /* 0x000fc60000000000 */
        /* <DEDUP_REMOVED lines=25> */
[----:B------:R-:W-:Y:S02]  /*0520*/  @!P1 FFMA R8, R3, 1.84467440737095516160e+19, RZ ;  /* 0x5f80000003089823 */ /* 0x000fe400000000ff */
[----:B------:R-:W-:-:S07]  /*0530*/  @!P1 VIADD R9, R9, 0x40 ;  /* 0x0000004009099836 */ /* 0x000fce0000000000 */
.L_x_23:
[----:B------:R-:W-:Y:S01]  /*0540*/  LEA R3, R6, 0xc0800000, 0x17 ;  /* 0xc080000006037811 */ /* 0x000fe200078eb8ff */
[----:B------:R-:W-:Y:S01]  /*0550*/  VIADD R5, R5, 0xffffff81 ;  /* 0xffffff8105057836 */ /* 0x000fe20000000000 */
[----:B------:R-:W-:Y:S03]  /*0560*/  BSSY.RECONVERGENT B2, `(.L_x_28) ;  /* 0x0000035000027945 */ /* 0x000fe60003800200 */
[----:B------:R-:W-:Y:S01]  /*0570*/  IMAD.IADD R3, R8, 0x1, -R3 ;  /* 0x0000000108037824 */ /* 0x000fe200078e0a03 */
[C---:B------:R-:W-:Y:S01]  /*0580*/  IADD3 R6, PT, PT, R5.reuse, 0x7f, -R6 ;  /* 0x0000007f05067810 */ /* 0x040fe20007ffe806 */
[----:B------:R-:W-:Y:S02]  /*0590*/  IMAD R0, R5, -0x800000, R7 ;  /* 0xff80000005007824 */ /* 0x000fe400078e0207 */
[----:B------:R-:W0:Y:S01]  /*05a0*/  MUFU.RCP R8, R3 ;  /* 0x0000000300087308 */ /* 0x000e220000001000 */
[----:B------:R-:W-:Y:S01]  /*05b0*/  FADD.FTZ R11, -R3, -RZ ;  /* 0x800000ff030b7221 */ /* 0x000fe20000010100 */
[----:B------:R-:W-:-:S03]  /*05c0*/  IMAD.IADD R6, R6, 0x1, R9 ;  /* 0x0000000106067824 */ /* 0x000fc600078e0209 */
[----:B0-----:R-:W-:-:S04]  /*05d0*/  FFMA R13, R8, R11, 1 ;  /* 0x3f800000080d7423 */ /* 0x001fc8000000000b */
[----:B------:R-:W-:-:S04]  /*05e0*/  FFMA R10, R8, R13, R8 ;  /* 0x0000000d080a7223 */ /* 0x000fc80000000008 */
[----:B------:R-:W-:-:S04]  /*05f0*/  FFMA R7, R0, R10, RZ ;  /* 0x0000000a00077223 */ /* 0x000fc800000000ff */
[----:B------:R-:W-:-:S04]  /*0600*/  FFMA R8, R11, R7, R0 ;  /* 0x000000070b087223 */ /* 0x000fc80000000000 */
[----:B------:R-:W-:-:S04]  /*0610*/  FFMA R7, R10, R8, R7 ;  /* 0x000000080a077223 */ /* 0x000fc80000000007 */
[----:B------:R-:W-:-:S04]  /*0620*/  FFMA R8, R11, R7, R0 ;  /* 0x000000070b087223 */ /* 0x000fc80000000000 */
[----:B------:R-:W-:-:S05]  /*0630*/  FFMA R0, R10, R8, R7 ;  /* 0x000000080a007223 */ /* 0x000fca0000000007 */
[----:B------:R-:W-:-:S04]  /*0640*/  SHF.R.U32.HI R3, RZ, 0x17, R0 ;  /* 0x00000017ff037819 */ /* 0x000fc80000011600 */
[----:B------:R-:W-:-:S05]  /*0650*/  LOP3.LUT R3, R3, 0xff, RZ, 0xc0, !PT ;  /* 0x000000ff03037812 */ /* 0x000fca00078ec0ff */
[----:B------:R-:W-:-:S04]  /*0660*/  IMAD.IADD R9, R3, 0x1, R6 ;  /* 0x0000000103097824 */ /* 0x000fc800078e0206 */
        /* <DEDUP_REMOVED lines=28> */
[----:B------:R-:W-:-:S05]  /*0830*/  LOP3.LUT R3, R3, R6, RZ, 0xc0, !PT ;  /* 0x0000000603037212 */ /* 0x000fca00078ec0ff */
[----:B------:R-:W-:-:S05]  /*0840*/  IMAD.IADD R3, R8, 0x1, R3 ;  /* 0x0000000108037824 */ /* 0x000fca00078e0203 */
[----:B------:R-:W-:Y:S01]  /*0850*/  LOP3.LUT R0, R3, R0, RZ, 0xfc, !PT ;  /* 0x0000000003007212 */ /* 0x000fe200078efcff */
[----:B------:R-:W-:Y:S06]  /*0860*/  BRA `(.L_x_31) ;  /* 0x0000000000107947 */ /* 0x000fec0003800000 */
.L_x_30:
[----:B------:R-:W-:-:S04]  /*0870*/  LOP3.LUT R0, R0, 0x80000000, RZ, 0xc0, !PT ;  /* 0x8000000000007812 */ /* 0x000fc800078ec0ff */
[----:B------:R-:W-:Y:S01]  /*0880*/  LOP3.LUT R0, R0, 0x7f800000, RZ, 0xfc, !PT ;  /* 0x7f80000000007812 */ /* 0x000fe200078efcff */
[----:B------:R-:W-:Y:S06]  /*0890*/  BRA `(.L_x_31) ;  /* 0x0000000000047947 */ /* 0x000fec0003800000 */
.L_x_29:
[----:B------:R-:W-:-:S07]  /*08a0*/  IMAD R0, R6, 0x800000, R0 ;  /* 0x0080000006007824 */ /* 0x000fce00078e0200 */
.L_x_31:
[----:B------:R-:W-:Y:S05]  /*08b0*/  BSYNC.RECONVERGENT B2 ;  /* 0x0000000000027941 */ /* 0x000fea0003800200 */
.L_x_28:
[----:B------:R-:W-:Y:S05]  /*08c0*/  BRA `(.L_x_32) ;  /* 0x0000000000207947 */ /* 0x000fea0003800000 */
.L_x_27:
[----:B------:R-:W-:-:S04]  /*08d0*/  LOP3.LUT R0, R8, 0x80000000, R7, 0x48, !PT ;  /* 0x8000000008007812 */ /* 0x000fc800078e4807 */
[----:B------:R-:W-:Y:S01]  /*08e0*/  LOP3.LUT R0, R0, 0x7f800000, RZ, 0xfc, !PT ;  /* 0x7f80000000007812 */ /* 0x000fe200078efcff */
[----:B------:R-:W-:Y:S06]  /*08f0*/  BRA `(.L_x_32) ;  /* 0x0000000000147947 */ /* 0x000fec0003800000 */
.L_x_26:
[----:B------:R-:W-:Y:S01]  /*0900*/  LOP3.LUT R0, R8, 0x80000000, R7, 0x48, !PT ;  /* 0x8000000008007812 */ /* 0x000fe200078e4807 */
[----:B------:R-:W-:Y:S06]  /*0910*/  BRA `(.L_x_32) ;  /* 0x00000000000c7947 */ /* 0x000fec0003800000 */
.L_x_25:
[----:B------:R-:W0:Y:S01]  /*0920*/  MUFU.RSQ R0, -QNAN ;  /* 0xffc0000000007908 */ /* 0x000e220000001400 */
[----:B------:R-:W-:Y:S05]  /*0930*/  BRA `(.L_x_32) ;  /* 0x0000000000047947 */ /* 0x000fea0003800000 */
.L_x_24:
[----:B------:R-:W-:-:S07]  /*0940*/  FADD.FTZ R0, R0, R3 ;  /* 0x0000000300007221 */ /* 0x000fce0000010000 */
.L_x_32:
[----:B------:R-:W-:Y:S05]  /*0950*/  BSYNC.RECONVERGENT B1 ;  /* 0x0000000000017941 */ /* 0x000fea0003800200 */
.L_x_22:
[----:B------:R-:W-:-:S04]  /*0960*/  IMAD.MOV.U32 R5, RZ, RZ, 0x0 ;  /* 0x00000000ff057424 */ /* 0x000fc800078e00ff */
[----:B0-----:R-:W-:Y:S05]  /*0970*/  RET.REL.NODEC R4 `(sgd_bn) ;  /* 0xfffffff404a07950 */ /* 0x001fea0003c3ffff */
.L_x_33:
        /* <DEDUP_REMOVED lines=16> */
.L_x_218:


//--------------------- .text.sgd                 --------------------------
	.section	.text.sgd,"ax",@progbits
	.align	128
        .global         sgd
        .type           sgd,@function
        .size           sgd,(.L_x_219 - sgd)
        .other          sgd,@"STO_CUDA_ENTRY STV_DEFAULT"
sgd:
.text.sgd:
        /* <DEDUP_REMOVED lines=27> */
[----:B------:R-:W-:Y:S05]  /*01b0*/  CALL.REL.NOINC `($__internal_3_$__cuda_sm3x_div_rn_noftz_f32_slowpath) ;  /* 0x00000000005c7944 */ /* 0x000fea0003c00000 */
[----:B------:R-:W-:-:S07]  /*01c0*/  IMAD.MOV.U32 R8, RZ, RZ, R0 ;  /* 0x000000ffff087224 */ /* 0x000fce00078e0000 */
.L_x_35:
[----:B------:R-:W-:Y:S05]  /*01d0*/  BSYNC.RECONVERGENT B0 ;  /* 0x0000000000007941 */ /* 0x000fea0003800200 */
.L_x_34:
[----:B------:R-:W0:Y:S01]  /*01e0*/  LDC R0, c[0x0][0x3ac] ;  /* 0x0000eb00ff007b82 */ /* 0x000e220000000800 */
[----:B------:R-:W1:Y:S01]  /*01f0*/  LDCU UR6, c[0x0][0x39c] ;  /* 0x00007380ff0677ac */ /* 0x000e620008000800 */
[----:B------:R-:W2:Y:S06]  /*0200*/  LDCU UR7, c[0x0][0x398] ;  /* 0x00007300ff0777ac */ /* 0x000eac0008000800 */
[----:B------:R-:W3:Y:S08]  /*0210*/  LDC.64 R4, c[0x0][0x390] ;  /* 0x0000e400ff047b82 */ /* 0x000ef00000000a00 */
[----:B------:R-:W4:Y:S01]  /*0220*/  LDC.64 R6, c[0x0][0x388] ;  /* 0x0000e200ff067b82 */ /* 0x000f220000000a00 */
[----:B0-----:R-:W-:Y:S01]  /*0230*/  ISETP.GE.AND P0, PT, R0, 0x2, PT ;  /* 0x000000020000780c */ /* 0x001fe20003f06270 */
[----:B---3--:R-:W-:-:S04]  /*0240*/  IMAD.WIDE R4, R2, 0x4, R4 ;  /* 0x0000000402047825 */ /* 0x008fc800078e0204 */
[----:B----4-:R-:W-:Y:S02]  /*0250*/  IMAD.WIDE R2, R2, 0x4, R6 ;  /* 0x0000000402027825 */ /* 0x010fe400078e0206 */
[----:B------:R-:W1:Y:S06]  /*0260*/  LDG.E R7, desc[UR4][R4.64] ;  /* 0x0000000404077981 */ /* 0x000e6c000c1e1900 */
[----:B------:R-:W2:Y:S01]  /*0270*/  @P0 LDG.E R0, desc[UR4][R2.64] ;  /* 0x0000000402000981 */ /* 0x000ea2000c1e1900 */
[----:B-1----:R-:W-:Y:S01]  /*0280*/  FFMA R11, R7, UR6, R8 ;  /* 0x00000006070b7c23 */ /* 0x002fe20008000008 */
[----:B------:R-:W0:Y:S03]  /*0290*/  LDCU UR6, c[0x0][0x3a0] ;  /* 0x00007400ff0677ac */ /* 0x000e260008000800 */
[----:B--2---:R-:W-:-:S05]  /*02a0*/  @P0 FFMA R7, R0, UR7, R11 ;  /* 0x0000000700070c23 */ /* 0x004fca000800000b */
[----:B------:R-:W-:Y:S04]  /*02b0*/  @P0 STG.E desc[UR4][R2.64], R7 ;  /* 0x0000000702000986 */ /* 0x000fe8000c101904 */
[----:B------:R-:W-:Y:S04]  /*02c0*/  @!P0 STG.E desc[UR4][R2.64], R11 ;  /* 0x0000000b02008986 */ /* 0x000fe8000c101904 */
[----:B------:R-:W0:Y:S01]  /*02d0*/  LDG.E R9, desc[UR4][R4.64] ;  /* 0x0000000404097981 */ /* 0x000e22000c1e1900 */
[----:B------:R-:W-:-:S04]  /*02e0*/  @!P0 IMAD.MOV.U32 R7, RZ, RZ, R11 ;  /* 0x000000ffff078224 */ /* 0x000fc800078e000b */
[----:B------:R-:W-:-:S04]  /*02f0*/  FFMA R0, R7, UR7, R11 ;  /* 0x0000000707007c23 */ /* 0x000fc8000800000b */
[----:B0-----:R-:W-:-:S05]  /*0300*/  FFMA R9, -R0, UR6, R9 ;  /* 0x0000000600097c23 */ /* 0x001fca0008000109 */
[----:B------:R-:W-:Y:S01]  /*0310*/  STG.E desc[UR4][R4.64], R9 ;  /* 0x0000000904007986 */ /* 0x000fe2000c101904 */
[----:B------:R-:W-:Y:S05]  /*0320*/  EXIT ;  /* 0x000000000000794d */ /* 0x000fea0003800000 */
        .weak           $__internal_3_$__cuda_sm3x_div_rn_noftz_f32_slowpath
        .type           $__internal_3_$__cuda_sm3x_div_rn_noftz_f32_slowpath,@function
        .size           $__internal_3_$__cuda_sm3x_div_rn_noftz_f32_slowpath,(.L_x_219 - $__internal_3_$__cuda_sm3x_div_rn_noftz_f32_slowpath)
$__internal_3_$__cuda_sm3x_div_rn_noftz_f32_slowpath:
        /* <DEDUP_REMOVED lines=36> */
.L_x_37:
        /* <DEDUP_REMOVED lines=51> */
.L_x_44:
[----:B------:R-:W-:-:S04]  /*08a0*/  LOP3.LUT R0, R0, 0x80000000, RZ, 0xc0, !PT ;  /* 0x8000000000007812 */ /* 0x000fc800078ec0ff */
[----:B------:R-:W-:Y:S01]  /*08b0*/  LOP3.LUT R0, R0, 0x7f800000, RZ, 0xfc, !PT ;  /* 0x7f80000000007812 */ /* 0x000fe200078efcff */
[----:B------:R-:W-:Y:S06]  /*08c0*/  BRA `(.L_x_45) ;  /* 0x0000000000047947 */ /* 0x000fec0003800000 */
.L_x_43:
[----:B------:R-:W-:-:S07]  /*08d0*/  IMAD R0, R6, 0x800000, R0 ;  /* 0x0080000006007824 */ /* 0x000fce00078e0200 */
.L_x_45:
[----:B------:R-:W-:Y:S05]  /*08e0*/  BSYNC.RECONVERGENT B2 ;  /* 0x0000000000027941 */ /* 0x000fea0003800200 */
.L_x_42:
[----:B------:R-:W-:Y:S05]  /*08f0*/  BRA `(.L_x_46) ;  /* 0x0000000000207947 */ /* 0x000fea0003800000 */
.L_x_41:
[----:B------:R-:W-:-:S04]  /*0900*/  LOP3.LUT R0, R8, 0x80000000, R7, 0x48, !PT ;  /* 0x8000000008007812 */ /* 0x000fc800078e4807 */
[----:B------:R-:W-:Y:S01]  /*0910*/  LOP3.LUT R0, R0, 0x7f800000, RZ, 0xfc, !PT ;  /* 0x7f80000000007812 */ /* 0x000fe200078efcff */
[----:B------:R-:W-:Y:S06]  /*0920*/  BRA `(.L_x_46) ;  /* 0x0000000000147947 */ /* 0x000fec0003800000 */
.L_x_40:
[----:B------:R-:W-:Y:S01]  /*0930*/  LOP3.LUT R0, R8, 0x80000000, R7, 0x48, !PT ;  /* 0x8000000008007812 */ /* 0x000fe200078e4807 */
[----:B------:R-:W-:Y:S06]  /*0940*/  BRA `(.L_x_46) ;  /* 0x00000000000c7947 */ /* 0x000fec0003800000 */
.L_x_39:
[----:B------:R-:W0:Y:S01]  /*0950*/  MUFU.RSQ R0, -QNAN ;  /* 0xffc0000000007908 */ /* 0x000e220000001400 */
[----:B------:R-:W-:Y:S05]  /*0960*/  BRA `(.L_x_46) ;  /* 0x0000000000047947 */ /* 0x000fea0003800000 */
.L_x_38:
[----:B------:R-:W-:-:S07]  /*0970*/  FADD.FTZ R0, R0, R3 ;  /* 0x0000000300007221 */ /* 0x000fce0000010000 */
.L_x_46:
[----:B------:R-:W-:Y:S05]  /*0980*/  BSYNC.RECONVERGENT B1 ;  /* 0x0000000000017941 */ /* 0x000fea0003800200 */
.L_x_36:
[----:B------:R-:W-:-:S04]  /*0990*/  IMAD.MOV.U32 R5, RZ, RZ, 0x0 ;  /* 0x00000000ff057424 */ /* 0x000fc800078e00ff */
[----:B0-----:R-:W-:Y:S05]  /*09a0*/  RET.REL.NODEC R4 `(sgd) ;  /* 0xfffffff404947950 */ /* 0x001fea0003c3ffff */
.L_x_47:
        /* <DEDUP_REMOVED lines=13> */
.L_x_219:


//--------------------- .text.adamw_bn            --------------------------
	.section	.text.adamw_bn,"ax",@progbits
	.align	128
        .global         adamw_bn
        .type           adamw_bn,@function
        .size           adamw_bn,(.L_x_222 - adamw_bn)
        .other          adamw_bn,@"STO_CUDA_ENTRY STV_DEFAULT"
adamw_bn:
.text.adamw_bn:
        /* <DEDUP_REMOVED lines=13> */
[----:B------:R-:W2:Y:S06]  /*00d0*/  LDCU UR6, c[0x0][0x3b4] ;  /* 0x00007680ff0677ac */ /* 0x000eac0008000800 */
[----:B------:R-:W3:Y:S08]  /*00e0*/  LDC.64 R4, c[0x0][0x388] ;  /* 0x0000e200ff047b82 */ /* 0x000ef00000000a00 */
[----:B------:R-:W4:Y:S01]  /*00f0*/  LDC.64 R12, c[0x0][0x3a8] ;  /* 0x0000ea00ff0c7b82 */ /* 0x000f220000000a00 */
[----:B0-----:R-:W-:-:S05]  /*0100*/  IMAD.WIDE R2, R10, 0x4, R2 ;  /* 0x000000040a027825 */ /* 0x001fca00078e0202 */
[----:B-1----:R4:W5:Y:S01]  /*0110*/  LDG.E R0, desc[UR4][R2.64] ;  /* 0x0000000402007981 */ /* 0x002962000c1e1900 */
[----:B---3--:R-:W-:-:S05]  /*0120*/  IMAD.WIDE R4, R10, 0x4, R4 ;  /* 0x000000040a047825 */ /* 0x008fca00078e0204 */
[----:B------:R-:W3:Y:S01]  /*0130*/  LDG.E R6, desc[UR4][R4.64] ;  /* 0x0000000404067981 */ /* 0x000ee2000c1e1900 */
[----:B--2---:R-:W-:Y:S01]  /*0140*/  I2FP.F32.S32 R9, UR6 ;  /* 0x0000000600097c45 */ /* 0x004fe20008201400 */
[----:B------:R-:W-:Y:S01]  /*0150*/  BSSY.RECONVERGENT B0, `(.L_x_48) ;  /* 0x0000010000007945 */ /* 0x000fe20003800200 */
[----:B----4-:R-:W-:Y:S02]  /*0160*/  FMUL R3, R12, R13 ;  /* 0x0000000d0c037220 */ /* 0x010fe40000400000 */
[----:B------:R-:W0:Y:S02]  /*0170*/  MUFU.RCP R8, R9 ;  /* 0x0000000900087308 */ /* 0x000e240000001000 */
[----:B0-----:R-:W-:-:S04]  /*0180*/  FFMA R7, -R9, R8, 1 ;  /* 0x3f80000009077423 */ /* 0x001fc80000000108 */
[----:B------:R-:W-:Y:S02]  /*0190*/  FFMA R7, R8, R7, R8 ;  /* 0x0000000708077223 */ /* 0x000fe40000000008 */
[----:B-----5:R-:W0:Y:S02]  /*01a0*/  FCHK P0, R0, R9 ;  /* 0x0000000900007302 */ /* 0x020e240000000000 */
[----:B------:R-:W-:-:S04]  /*01b0*/  FFMA R8, R0, R7, RZ ;  /* 0x0000000700087223 */ /* 0x000fc800000000ff */
[----:B------:R-:W-:Y:S01]  /*01c0*/  FFMA R2, -R9, R8, R0 ;  /* 0x0000000809027223 */ /* 0x000fe20000000100 */
[----:B---3--:R-:W-:-:S03]  /*01d0*/  FFMA R6, R6, -R3, R6 ;  /* 0x8000000306067223 */ /* 0x008fc60000000006 */
[----:B------:R-:W-:Y:S01]  /*01e0*/  FFMA R14, R7, R2, R8 ;  /* 0x00000002070e7223 */ /* 0x000fe20000000008 */
[----:B------:R-:W-:Y:S01]  /*01f0*/  IMAD.MOV.U32 R7, RZ, RZ, 0x3f800000 ;  /* 0x3f800000ff077424 */ /* 0x000fe200078e00ff */
[----:B0-----:R-:W-:Y:S06]  /*0200*/  @!P0 BRA `(.L_x_49) ;  /* 0x0000000000108947 */ /* 0x001fec0003800000 */
[----:B------:R-:W-:Y:S01]  /*0210*/  IMAD.MOV.U32 R2, RZ, RZ, R0 ;  /* 0x000000ffff027224 */ /* 0x000fe200078e0000 */
[----:B------:R-:W-:Y:S02]  /*0220*/  MOV R3, R9 ;  /* 0x0000000900037202 */ /* 0x000fe40000000f00 */
[----:B------:R-:W-:-:S07]  /*0230*/  MOV R8, 0x250 ;  /* 0x0000025000087802 */ /* 0x000fce0000000f00 */
[----:B------:R-:W-:Y:S05]  /*0240*/  CALL.REL.NOINC `($__internal_6_$__cuda_sm3x_div_rn_noftz_f32_slowpath) ;  /* 0x0000001400ec7944 */ /* 0x000fea0003c00000 */
.L_x_49:
[----:B------:R-:W-:Y:S05]  /*0250*/  BSYNC.RECONVERGENT B0 ;  /* 0x0000000000007941 */ /* 0x000fea0003800200 */
.L_x_48:
[----:B------:R-:W0:Y:S08]  /*0260*/  LDC.64 R12, c[0x0][0x390] ;  /* 0x0000e400ff0c7b82 */ /* 0x000e300000000a00 */
[----:B------:R-:W1:Y:S08]  /*0270*/  LDC.64 R8, c[0x0][0x3a0] ;  /* 0x0000e800ff087b82 */ /* 0x000e700000000a00 */
[----:B------:R-:W2:Y:S01]  /*0280*/  LDC.64 R2, c[0x0][0x398] ;  /* 0x0000e600ff027b82 */ /* 0x000ea20000000a00 */
[----:B0-----:R-:W-:-:S05]  /*0290*/  IMAD.WIDE R12, R10, 0x4, R12 ;  /* 0x000000040a0c7825 */ /* 0x001fca00078e020c */
[----:B------:R-:W3:Y:S01]  /*02a0*/  LDG.E R11, desc[UR4][R12.64] ;  /* 0x000000040c0b7981 */ /* 0x000ee2000c1e1900 */
[----:B-1----:R-:W-:-:S04]  /*02b0*/  FADD R15, -R8, 1 ;  /* 0x3f800000080f7421 */ /* 0x002fc80000000100 */
[----:B------:R-:W-:-:S04]  /*02c0*/  FMUL R0, R15, R14 ;  /* 0x0000000e0f007220 */ /* 0x000fc80000400000 */
[----:B---3--:R-:W-:Y:S01]  /*02d0*/  FFMA R15, R11, R8, R0 ;  /* 0x000000080b0f7223 */ /* 0x008fe20000000000 */
[----:B--2---:R-:W-:-:S04]  /*02e0*/  IMAD.WIDE R10, R10, 0x4, R2 ;  /* 0x000000040a0a7825 */ /* 0x004fc800078e0202 */
[----:B------:R0:W-:Y:S04]  /*02f0*/  STG.E desc[UR4][R12.64], R15 ;  /* 0x0000000f0c007986 */ /* 0x0001e8000c101904 */
[----:B------:R-:W2:Y:S01]  /*0300*/  LDG.E R0, desc[UR4][R10.64] ;  /* 0x000000040a007981 */ /* 0x000ea2000c1e1900 */
[----:B------:R-:W-:Y:S01]  /*0310*/  FADD R3, -R9, 1 ;  /* 0x3f80000009037421 */ /* 0x000fe20000000100 */
[----:B------:R-:W-:-:S03]  /*0320*/  FSETP.GEU.AND P0, PT, |R8|, 1.175494350822287508e-38, PT ;  /* 0x008000000800780b */ /* 0x000fc60003f0e200 */
[----:B------:R-:W-:Y:S01]  /*0330*/  FMUL R2, R3, R14 ;  /* 0x0000000e03027220 */ /* 0x000fe20000400000 */
[----:B------:R-:W-:-:S05]  /*0340*/  FMUL R3, |R8|, 16777216 ;  /* 0x4b80000008037820 */ /* 0x000fca0000400200 */
[----:B------:R-:W-:Y:S01]  /*0350*/  FSEL R3, R3, |R8|, !P0 ;  /* 0x4000000803037208 */ /* 0x000fe20004000000 */
[----:B--2---:R-:W-:-:S04]  /*0360*/  FMUL R9, R0, R9 ;  /* 0x0000000900097220 */ /* 0x004fc80000400000 */
[----:B------:R-:W-:Y:S01]  /*0370*/  FFMA R0, R2, R14, R9 ;  /* 0x0000000e02007223 */ /* 0x000fe20000000009 */
[----:B------:R-:W-:-:S04]  /*0380*/  VIADD R9, R3, 0xc0cafb0d ;  /* 0xc0cafb0d03097836 */ /* 0x000fc80000000000 */
[----:B------:R1:W-:Y:S01]  /*0390*/  STG.E desc[UR4][R10.64], R0 ;  /* 0x000000000a007986 */ /* 0x0003e2000c101904 */
[----:B------:R-:W-:-:S03]  /*03a0*/  LOP3.LUT R14, R9, 0xff800000, RZ, 0xc0, !PT ;  /* 0xff800000090e7812 */ /* 0x000fc600078ec0ff */
[----:B------:R2:W5:Y:S01]  /*03b0*/  LDG.E R2, desc[UR4][R12.64] ;  /* 0x000000040c027981 */ /* 0x000562000c1e1900 */
[----:B------:R-:W-:Y:S01]  /*03c0*/  FSEL R9, RZ, -24, P0 ;  /* 0xc1c00000ff097808 */ /* 0x000fe20000000000 */
[----:B------:R-:W-:Y:S01]  /*03d0*/  IMAD.IADD R3, R3, 0x1, -R14 ;  /* 0x0000000103037824 */ /* 0x000fe200078e0a0e */
[----:B------:R-:W-:-:S03]  /*03e0*/  I2FP.F32.S32 R14, R14 ;  /* 0x0000000e000e7245 */ /* 0x000fc60000201400 */
[C---:B0-----:R-:W-:Y:S01]  /*03f0*/  FADD R15, R3.reuse, 1 ;  /* 0x3f800000030f7421 */ /* 0x041fe20000000000 */
[----:B------:R-:W-:Y:S01]  /*0400*/  FADD R16, R3, -1 ;  /* 0xbf80000003107421 */ /* 0x000fe20000000000 */
[----:B------:R-:W-:Y:S01]  /*0410*/  FFMA R14, R14, 1.1920928955078125e-07, R9 ;  /* 0x340000000e0e7823 */ /* 0x000fe20000000009 */
[----:B--2---:R-:W-:Y:S02]  /*0420*/  HFMA2 R12, -RZ, RZ, 0.771484375, 0.21533203125 ;  /* 0x3a2c32e4ff0c7431 */ /* 0x004fe400000001ff */
[----:B-1----:R-:W-:Y:S01]  /*0430*/  FADD R10, R16, R16 ;  /* 0x00000010100a7221 */ /* 0x002fe20000000000 */
[----:B------:R-:W0:Y:S01]  /*0440*/  MUFU.RCP R15, R15 ;  /* 0x0000000f000f7308 */ /* 0x000e220000001000 */
[----:B------:R-:W1:Y:S02]  /*0450*/  LDC R13, c[0x0][0x3b8] ;  /* 0x0000ee00ff0d7b82 */ /* 0x000e640000000800 */
[----:B0-----:R-:W-:-:S04]  /*0460*/  FMUL R3, R15, R10 ;  /* 0x0000000a0f037220 */ /* 0x001fc80000400000 */
[----:B------:R-:W-:Y:S01]  /*0470*/  FADD R10, R16, -R3 ;  /* 0x80000003100a7221 */ /* 0x000fe20000000000 */
[----:B------:R-:W-:-:S03]  /*0480*/  FMUL R9, R3, R3 ;  /* 0x0000000303097220 */ /* 0x000fc60000400000 */
[----:B------:R-:W-:Y:S01]  /*0490*/  FADD R11, R10, R10 ;  /* 0x0000000a0a0b7221 */ /* 0x000fe20000000000 */
[----:B------:R-:W-:Y:S01]  /*04a0*/  FFMA R10, R3, 1.4426950216293334961, R14 ;  /* 0x3fb8aa3b030a7823 */ /* 0x000fe2000000000e */
[C---:B------:R-:W-:Y:S02]  /*04b0*/  FFMA R12, R9.reuse, R12, 0.0032181653659790754318 ;  /* 0x3b52e7db090c7423 */ /* 0x040fe4000000000c */
[----:B------:R-:W-:Y:S01]  /*04c0*/  FFMA R16, R16, -R3, R11 ;  /* 0x8000000310107223 */ /* 0x000fe2000000000b */
[----:B------:R-:W-:Y:S01]  /*04d0*/  FADD R14, R14, -R10 ;  /* 0x8000000a0e0e7221 */ /* 0x000fe20000000000 */
[----:B------:R-:W-:Y:S02]  /*04e0*/  FFMA R12, R9, R12, 0.018033718690276145935 ;  /* 0x3c93bb73090c7423 */ /* 0x000fe4000000000c */
[----:B------:R-:W-:Y:S01]  /*04f0*/  FMUL R16, R15, R16 ;  /* 0x000000100f107220 */ /* 0x000fe20000400000 */
[----:B------:R-:W-:Y:S01]  /*0500*/  FFMA R11, R3, 1.4426950216293334961, R14 ;  /* 0x3fb8aa3b030b7823 */ /* 0x000fe2000000000e */
[----:B------:R-:W-:-:S03]  /*0510*/  FFMA R12, R9, R12, 0.12022458761930465698 ;  /* 0x3df6384f090c7423 */ /* 0x000fc6000000000c */
[----:B------:R-:W-:Y:S01]  /*0520*/  FFMA R14, R16, 1.4426950216293334961, R11 ;  /* 0x3fb8aa3b100e7823 */ /* 0x000fe2000000000b */
[----:B------:R-:W-:-:S03]  /*0530*/  FMUL R12, R9, R12 ;  /* 0x0000000c090c7220 */ /* 0x000fc60000400000 */
[----:B------:R-:W-:Y:S01]  /*0540*/  FFMA R9, R3, 1.9251366722983220825e-08, R14 ;  /* 0x32a55e3403097823 */ /* 0x000fe2000000000e */
[----:B------:R-:W-:-:S04]  /*0550*/  FMUL R11, R12, 3 ;  /* 0x404000000c0b7820 */ /* 0x000fc80000400000 */
[----:B------:R-:W-:-:S04]  /*0560*/  FFMA R9, R16, R11, R9 ;  /* 0x0000000b10097223 */ /* 0x000fc80000000009 */
[----:B------:R-:W-:Y:S01]  /*0570*/  FFMA R3, R3, R12, R9 ;  /* 0x0000000c03037223 */ /* 0x000fe20000000009 */
[----:B-1----:R-:W-:-:S03]  /*0580*/  I2FP.F32.S32 R9, R13 ;  /* 0x0000000d00097245 */ /* 0x002fc60000201400 */
[----:B------:R-:W-:-:S04]  /*0590*/  FADD R11, R10, R3 ;  /* 0x000000030a0b7221 */ /* 0x000fc80000000000 */
[----:B------:R-:W-:Y:S01]  /*05a0*/  FMUL R12, R9, R11 ;  /* 0x0000000b090c7220 */ /* 0x000fe20000400000 */
[----:B------:R-:W-:-:S03]  /*05b0*/  FADD R10, -R10, R11 ;  /* 0x0000000b0a0a7221 */ /* 0x000fc60000000100 */
[----:B------:R-:W0:Y:S01]  /*05c0*/  FRND R15, R12 ;  /* 0x0000000c000f7307 */ /* 0x000e220000201000 */
[----:B------:R-:W-:Y:S01]  /*05d0*/  FADD R10, R3, -R10 ;  /* 0x8000000a030a7221 */ /* 0x000fe20000000000 */
[C---:B------:R-:W-:Y:S01]  /*05e0*/  FFMA R11, R9.reuse, R11, -R12 ;  /* 0x0000000b090b7223 */ /* 0x040fe2000000080c */
[C---:B------:R-:W-:Y:S02]  /*05f0*/  FSETP.GT.AND P1, PT, |R12|.reuse, 152, PT ;  /* 0x431800000c00780b */ /* 0x040fe40003f24200 */
[C---:B------:R-:W-:Y:S01]  /*0600*/  FSETP.GEU.AND P3, PT, R12.reuse, RZ, PT ;  /* 0x000000ff0c00720b */ /* 0x040fe20003f6e000 */
[----:B------:R-:W-:Y:S01]  /*0610*/  FFMA R10, R9, R10, R11 ;  /* 0x0000000a090a7223 */ /* 0x000fe2000000000b */
[----:B------:R-:W-:Y:S01]  /*0620*/  IMAD.MOV.U32 R11, RZ, RZ, 0x391fcb8e ;  /* 0x391fcb8eff0b7424 */ /* 0x000fe200078e00ff */
[----:B------:R-:W1:Y:S01]  /*0630*/  F2I.NTZ R14, R12 ;  /* 0x0000000c000e7305 */ /* 0x000e620000203100 */
[----:B0-----:R-:W-:Y:S01]  /*0640*/  FADD R3, R12, -R15 ;  /* 0x8000000f0c037221 */ /* 0x001fe20000000000 */
[----:B------:R-:W-:-:S03]  /*0650*/  FSETP.GT.AND P0, PT, R15, RZ, PT ;  /* 0x000000ff0f00720b */ /* 0x000fc60003f04000 */
[----:B------:R-:W-:Y:S01]  /*0660*/  FADD R10, R10, R3 ;  /* 0x000000030a0a7221 */ /* 0x000fe20000000000 */
[----:B------:R-:W-:Y:S02]  /*0670*/  SEL R15, RZ, 0x83000000, P0 ;  /* 0x83000000ff0f7807 */ /* 0x000fe40000000000 */
[----:B------:R-:W-:Y:S01]  /*0680*/  ISETP.NE.AND P0, PT, R13, RZ, PT ;  /* 0x000000ff0d00720c */ /* 0x000fe20003f05270 */
[----:B------:R-:W-:Y:S01]  /*0690*/  FFMA R3, R10, R11, 0.0013391353422775864601 ;  /* 0x3aaf85ed0a037423 */ /* 0x000fe2000000000b */
[----:B-1----:R-:W-:Y:S01]  /*06a0*/  LEA R14, R14, -R15, 0x17 ;  /* 0x8000000f0e0e7211 */ /* 0x002fe200078eb8ff */
[----:B------:R-:W-:Y:S01]  /*06b0*/  VIADD R16, R15, 0x7f000000 ;  /* 0x7f0000000f107836 */ /* 0x000fe20000000000 */
[----:B------:R-:W-:Y:S01]  /*06c0*/  FSETP.EQ.OR P2, PT, R8, 1, !P0 ;  /* 0x3f8000000800780b */ /* 0x000fe20004742400 */
[----:B------:R-:W-:-:S04]  /*06d0*/  FFMA R3, R10, R3, 0.0096188392490148544312 ;  /* 0x3c1d98560a037423 */ /* 0x000fc80000000003 */
[----:B------:R-:W-:Y:S01]  /*06e0*/  FFMA R11, R10, R3, 0.055503588169813156128 ;  /* 0x3d6357bb0a0b7423 */ /* 0x000fe20000000003 */
[----:B------:R-:W-:-:S03]  /*06f0*/  FMUL R3, R9, 0.5 ;  /* 0x3f00000009037820 */ /* 0x000fc60000400000 */
[----:B------:R-:W-:-:S03]  /*0700*/  FFMA R11, R10, R11, 0.24022644758224487305 ;  /* 0x3e75fdec0a0b7423 */ /* 0x000fc6000000000b */
[----:B------:R-:W0:Y:S01]  /*0710*/  FRND.TRUNC R3, R3 ;  /* 0x0000000300037307 */ /* 0x000e22000020d000 */
[----:B------:R-:W-:-:S04]  /*0720*/  FFMA R11, R10, R11, 0.69314718246459960938 ;  /* 0x3f3172180a0b7423 */ /* 0x000fc8000000000b */
[----:B------:R-:W-:-:S04]  /*0730*/  FFMA R11, R10, R11, 1 ;  /* 0x3f8000000a0b7423 */ /* 0x000fc8000000000b */
[----:B------:R-:W-:-:S04]  /*0740*/  FMUL R11, R11, R16 ;  /* 0x000000100b0b7220 */ /* 0x000fc80000400000 */
[----:B------:R-:W-:Y:S01]  /*0750*/  FMUL R11, R11, R14 ;  /* 0x0000000e0b0b7220 */ /* 0x000fe20000400000 */
[----:B------:R-:W-:Y:S01]  /*0760*/  @P1 FSEL R11, RZ, +INF , !P3 ;  /* 0x7f800000ff0b1808 */ /* 0x000fe20005800000 */
[----:B0-----:R-:W-:-:S04]  /*0770*/  FADD R10, R3, R3 ;  /* 0x00000003030a7221 */ /* 0x001fc80000000000 */
[----:B------:R-:W-:Y:S01]  /*0780*/  FADD R10, R9, -R10 ;  /* 0x8000000a090a7221 */ /* 0x000fe20000000000 */
[----:B------:R-:W-:Y:S06]  /*0790*/  @P2 BRA `(.L_x_50) ;  /* 0x0000000000502947 */ /* 0x000fec0003800000 */
[----:B------:R-:W-:-:S04]  /*07a0*/  FSETP.NAN.AND P1, PT, |R9|, |R9|, PT ;  /* 0x400000090900720b */ /* 0x000fc80003f28200 */
[----:B------:R-:W-:-:S13]  /*07b0*/  FSETP.NUM.AND P1, PT, |R8|, |R8|, !P1 ;  /* 0x400000080800720b */ /* 0x000fda0004f27200 */
[----:B------:R-:W-:Y:S01]  /*07c0*/  @!P1 FADD R7, R9, R8 ;  /* 0x0000000809079221 */ /* 0x000fe20000000000 */
[----:B------:R-:W-:Y:S06]  /*07d0*/  @!P1 BRA `(.L_x_50) ;  /* 0x0000000000409947 */ /* 0x000fec0003800000 */
[C---:B------:R-:W-:Y:S02]  /*07e0*/  FSETP.NEU.AND P1, PT, |R8|.reuse, +INF , PT ;  /* 0x7f8000000800780b */ /* 0x040fe40003f2d200 */
[----:B------:R-:W-:-:S13]  /*07f0*/  FSETP.NEU.AND P2, PT, R8, RZ, PT ;  /* 0x000000ff0800720b */ /* 0x000fda0003f4d000 */
[----:B------:R-:W-:Y:S05]  /*0800*/  @P1 BRA P2, `(.L_x_51) ;  /* 0x0000000000181947 */ /* 0x000fea0001000000 */
[----:B------:R-:W-:Y:S01]  /*0810*/  ISETP.GE.AND P2, PT, R13, RZ, PT ;  /* 0x000000ff0d00720c */ /* 0x000fe20003f46270 */
[----:B------:R-:W-:Y:S01]  /*0820*/  FADD R7, R8, R8 ;  /* 0x0000000808077221 */ /* 0x000fe20000000000 */
[----:B------:R-:W-:-:S11]  /*0830*/  FSETP.NEU.AND P1, PT, |R10|, 1, PT ;  /* 0x3f8000000a00780b */ /* 0x000fd60003f2d200 */
[----:B------:R-:W-:-:S04]  /*0840*/  @!P2 LOP3.LUT R7, R7, 0x7f800000, RZ, 0x3c, !PT ;  /* 0x7f8000000707a812 */ /* 0x000fc800078e3cff */
[----:B------:R-:W-:Y:S01]  /*0850*/  @P1 LOP3.LUT R7, R7, 0x7fffffff, RZ, 0xc0, !PT ;  /* 0x7fffffff07071812 */ /* 0x000fe200078ec0ff */
[----:B------:R-:W-:Y:S06]  /*0860*/  BRA `(.L_x_50) ;  /* 0x00000000001c7947 */ /* 0x000fec0003800000 */
.L_x_51:
[----:B------:R-:W-:Y:S02]  /*0870*/  FSETP.NEU.AND P1, PT, |R9|, +INF , PT ;  /* 0x7f8000000900780b */ /* 0x000fe40003f2d200 */
[----:B------:R-:W-:-:S13]  /*0880*/  FSETP.EQ.AND P2, PT, R8, -1, PT ;  /* 0xbf8000000800780b */ /* 0x000fda0003f42000 */
[----:B------:R-:W-:Y:S05]  /*0890*/  @!P1 BRA P2, `(.L_x_50) ;  /* 0x0000000000109947 */ /* 0x000fea0001000000 */
[----:B------:R-:W-:Y:S01]  /*08a0*/  FSETP.GEU.AND P1, PT, R8, RZ, PT ;  /* 0x000000ff0800720b */ /* 0x000fe20003f2e000 */
[----:B------:R-:W-:-:S12]  /*08b0*/  IMAD.MOV.U32 R7, RZ, RZ, R11 ;  /* 0x000000ffff077224 */ /* 0x000fd800078e000b */
[----:B------:R-:W-:-:S04]  /*08c0*/  @!P1 FSETP.NEU.AND P2, PT, |R10|, 1, PT ;  /* 0x3f8000000a00980b */ /* 0x000fc80003f4d200 */
[----:B------:R-:W-:-:S09]  /*08d0*/  @!P1 FSEL R7, R11, -R11, P2 ;  /* 0x8000000b0b079208 */ /* 0x000fd20001000000 */
.L_x_50:
[----:B------:R-:W-:Y:S01]  /*08e0*/  FADD R11, -R7, 1 ;  /* 0x3f800000070b7421 */ /* 0x000fe20000000100 */
[----:B------:R-:W-:Y:S01]  /*08f0*/  BSSY.RECONVERGENT B0, `(.L_x_52) ;  /* 0x000000e000007945 */ /* 0x000fe20003800200 */
[----:B------:R-:W-:Y:S02]  /*0900*/  IMAD.MOV.U32 R7, RZ, RZ, 0x3f800000 ;  /* 0x3f800000ff077424 */ /* 0x000fe400078e00ff */
[----:B------:R-:W0:Y:S08]  /*0910*/  MUFU.RCP R3, R11 ;  /* 0x0000000b00037308 */ /* 0x000e300000001000 */
[----:B-----5:R-:W1:Y:S01]  /*0920*/  FCHK P1, R2, R11 ;  /* 0x0000000b02007302 */ /* 0x020e620000020000 */
[----:B0-----:R-:W-:-:S04]  /*0930*/  FFMA R8, -R11, R3, 1 ;  /* 0x3f8000000b087423 */ /* 0x001fc80000000103 */
[----:B------:R-:W-:-:S04]  /*0940*/  FFMA R3, R3, R8, R3 ;  /* 0x0000000803037223 */ /* 0x000fc80000000003 */
[----:B------:R-:W-:-:S04]  /*0950*/  FFMA R12, R2, R3, RZ ;  /* 0x00000003020c7223 */ /* 0x000fc800000000ff */
[----:B------:R-:W-:-:S04]  /*0960*/  FFMA R8, -R11, R12, R2 ;  /* 0x0000000c0b087223 */ /* 0x000fc80000000102 */
[----:B------:R-:W-:Y:S01]  /*0970*/  FFMA R12, R3, R8, R12 ;  /* 0x00000008030c7223 */ /* 0x000fe2000000000c */
[----:B-1----:R-:W-:Y:S06]  /*0980*/  @!P1 BRA `(.L_x_53) ;  /* 0x0000000000109947 */ /* 0x002fec0003800000 */
[----:B------:R-:W-:Y:S02]  /*0990*/  MOV R3, R11 ;  /* 0x0000000b00037202 */ /* 0x000fe40000000f00 */
[----:B------:R-:W-:-:S07]  /*09a0*/  MOV R8, 0x9c0 ;  /* 0x000009c000087802 */ /* 0x000fce0000000f00 */
[----:B------:R-:W-:Y:S05]  /*09b0*/  CALL.REL.NOINC `($__internal_6_$__cuda_sm3x_div_rn_noftz_f32_slowpath) ;  /* 0x0000001000107944 */ /* 0x000fea0003c00000 */
[----:B------:R-:W-:-:S07]  /*09c0*/  IMAD.MOV.U32 R12, RZ, RZ, R14 ;  /* 0x000000ffff0c7224 */ /* 0x000fce00078e000e */
.L_x_53:
[----:B------:R-:W-:Y:S05]  /*09d0*/  BSYNC.RECONVERGENT B0 ;  /* 0x0000000000007941 */ /* 0x000fea0003800200 */
.L_x_52:
[----:B------:R-:W0:Y:S02]  /*09e0*/  LDC R2, c[0x0][0x3a4] ;  /* 0x0000e900ff027b82 */ /* 0x000e240000000800 */
[C---:B0-----:R-:W-:Y:S01]  /*09f0*/  FMUL R3, |R2|.reuse, 16777216 ;  /* 0x4b80000002037820 */ /* 0x041fe20000400200 */
[C---:B------:R-:W-:Y:S02]  /*0a00*/  FSETP.GEU.AND P1, PT, |R2|.reuse, 1.175494350822287508e-38, PT ;  /* 0x008000000200780b */ /* 0x040fe40003f2e200 */
[----:B------:R-:W-:Y:S02]  /*0a10*/  FSETP.EQ.OR P0, PT, R2, 1, !P0 ;  /* 0x3f8000000200780b */ /* 0x000fe40004702400 */
[----:B------:R-:W-:-:S05]  /*0a20*/  FSEL R3, R3, |R2|, !P1 ;  /* 0x4000000203037208 */ /* 0x000fca0004800000 */
[----:B------:R-:W-:-:S05]  /*0a30*/  VIADD R8, R3, 0xc0cafb0d ;  /* 0xc0cafb0d03087836 */ /* 0x000fca0000000000 */
[----:B------:R-:W-:Y:S02]  /*0a40*/  LOP3.LUT R14, R8, 0xff800000, RZ, 0xc0, !PT ;  /* 0xff800000080e7812 */ /* 0x000fe400078ec0ff */
[----:B------:R-:W-:Y:S02]  /*0a50*/  FSEL R8, RZ, -24, P1 ;  /* 0xc1c00000ff087808 */ /* 0x000fe40000800000 */
[-C--:B------:R-:W-:Y:S02]  /*0a60*/  IADD3 R3, PT, PT, R3, -R14.reuse, RZ ;  /* 0x8000000e03037210 */ /* 0x080fe40007ffe0ff */
[----:B------:R-:W-:-:S03]  /*0a70*/  I2FP.F32.S32 R11, R14 ;  /* 0x0000000e000b7245 */ /* 0x000fc60000201400 */
[C---:B------:R-:W-:Y:S01]  /*0a80*/  FADD R13, R3.reuse, 1 ;  /* 0x3f800000030d7421 */ /* 0x040fe20000000000 */
[----:B------:R-:W-:Y:S01]  /*0a90*/  FADD R16, R3, -1 ;  /* 0xbf80000003107421 */ /* 0x000fe20000000000 */
[----:B------:R-:W-:-:S03]  /*0aa0*/  FFMA R14, R11, 1.1920928955078125e-07, R8 ;  /* 0x340000000b0e7823 */ /* 0x000fc60000000008 */
[----:B------:R-:W-:Y:S01]  /*0ab0*/  FADD R18, R16, R16 ;  /* 0x0000001010127221 */ /* 0x000fe20000000000 */
[----:B------:R-:W0:Y:S03]  /*0ac0*/  MUFU.RCP R13, R13 ;  /* 0x0000000d000d7308 */ /* 0x000e260000001000 */
[----:B0-----:R-:W-:Y:S01]  /*0ad0*/  FMUL R3, R13, R18 ;  /* 0x000000120d037220 */ /* 0x001fe20000400000 */
[----:B------:R-:W-:-:S03]  /*0ae0*/  IMAD.MOV.U32 R18, RZ, RZ, 0x3a2c32e4 ;  /* 0x3a2c32e4ff127424 */ /* 0x000fc600078e00ff */
[----:B------:R-:W-:Y:S01]  /*0af0*/  FADD R15, R16, -R3 ;  /* 0x80000003100f7221 */ /* 0x000fe20000000000 */
[CC--:B------:R-:W-:Y:S01]  /*0b00*/  FMUL R11, R3.reuse, R3.reuse ;  /* 0x00000003030b7220 */ /* 0x0c0fe20000400000 */
[----:B------:R-:W-:Y:S02]  /*0b10*/  FFMA R8, R3, 1.4426950216293334961, R14 ;  /* 0x3fb8aa3b03087823 */ /* 0x000fe4000000000e */
[----:B------:R-:W-:Y:S01]  /*0b20*/  FADD R15, R15, R15 ;  /* 0x0000000f0f0f7221 */ /* 0x000fe20000000000 */
[C---:B------:R-:W-:Y:S01]  /*0b30*/  FFMA R18, R11.reuse, R18, 0.0032181653659790754318 ;  /* 0x3b52e7db0b127423 */ /* 0x040fe20000000012 */
[----:B------:R-:W-:Y:S02]  /*0b40*/  FADD R14, R14, -R8 ;  /* 0x800000080e0e7221 */ /* 0x000fe40000000000 */
[----:B------:R-:W-:Y:S01]  /*0b50*/  FFMA R16, R16, -R3, R15 ;  /* 0x8000000310107223 */ /* 0x000fe2000000000f */
[----:B------:R-:W-:Y:S01]  /*0b60*/  FFMA R18, R11, R18, 0.018033718690276145935 ;  /* 0x3c93bb730b127423 */ /* 0x000fe20000000012 */
[----:B------:R-:W-:-:S02]  /*0b70*/  FFMA R15, R3, 1.4426950216293334961, R14 ;  /* 0x3fb8aa3b030f7823 */ /* 0x000fc4000000000e */
[----:B------:R-:W-:Y:S01]  /*0b80*/  FMUL R16, R13, R16 ;  /* 0x000000100d107220 */ /* 0x000fe20000400000 */
[----:B------:R-:W-:-:S03]  /*0b90*/  FFMA R18, R11, R18, 0.12022458761930465698 ;  /* 0x3df6384f0b127423 */ /* 0x000fc60000000012 */
[----:B------:R-:W-:Y:S01]  /*0ba0*/  FFMA R14, R16, 1.4426950216293334961, R15 ;  /* 0x3fb8aa3b100e7823 */ /* 0x000fe2000000000f */
[----:B------:R-:W-:-:S03]  /*0bb0*/  FMUL R18, R11, R18 ;  /* 0x000000120b127220 */ /* 0x000fc60000400000 */
[----:B------:R-:W-:Y:S01]  /*0bc0*/  FFMA R11, R3, 1.9251366722983220825e-08, R14 ;  /* 0x32a55e34030b7823 */ /* 0x000fe2000000000e */
[----:B------:R-:W-:-:S04]  /*0bd0*/  FMUL R13, R18, 3 ;  /* 0x40400000120d7820 */ /* 0x000fc80000400000 */
[----:B------:R-:W-:Y:S01]  /*0be0*/  FFMA R11, R16, R13, R11 ;  /* 0x0000000d100b7223 */ /* 0x000fe2000000000b */
[----:B------:R-:W-:-:S03]  /*0bf0*/  HFMA2 R16, -RZ, RZ, 0.64013671875, -15.109375 ;  /* 0x391fcb8eff107431 */ /* 0x000fc600000001ff */
[----:B------:R-:W-:-:S04]  /*0c00*/  FFMA R11, R3, R18, R11 ;  /* 0x00000012030b7223 */ /* 0x000fc8000000000b */
[----:B------:R-:W-:-:S04]  /*0c10*/  FADD R3, R8, R11 ;  /* 0x0000000b08037221 */ /* 0x000fc80000000000 */
[----:B------:R-:W-:Y:S01]  /*0c20*/  FMUL R14, R9, R3 ;  /* 0x00000003090e7220 */ /* 0x000fe20000400000 */
[----:B------:R-:W-:-:S03]  /*0c30*/  FADD R8, -R8, R3 ;  /* 0x0000000308087221 */ /* 0x000fc60000000100 */
[----:B------:R-:W0:Y:S01]  /*0c40*/  FRND R13, R14 ;  /* 0x0000000e000d7307 */ /* 0x000e220000201000 */
[----:B------:R-:W-:Y:S01]  /*0c50*/  FADD R8, R11, -R8 ;  /* 0x800000080b087221 */ /* 0x000fe20000000000 */
[----:B------:R-:W-:Y:S01]  /*0c60*/  FFMA R3, R9, R3, -R14 ;  /* 0x0000000309037223 */ /* 0x000fe2000000080e */
[----:B------:R-:W-:-:S03]  /*0c70*/  FSETP.GEU.AND P2, PT, R14, RZ, PT ;  /* 0x000000ff0e00720b */ /* 0x000fc60003f4e000 */
[----:B------:R-:W-:Y:S02]  /*0c80*/  FFMA R3, R9, R8, R3 ;  /* 0x0000000809037223 */ /* 0x000fe40000000003 */
[----:B------:R-:W1:Y:S01]  /*0c90*/  F2I.NTZ R11, R14 ;  /* 0x0000000e000b7305 */ /* 0x000e620000203100 */
[----:B0-----:R-:W-:Y:S01]  /*0ca0*/  FADD R8, R14, -R13 ;  /* 0x8000000d0e087221 */ /* 0x001fe20000000000 */
[----:B------:R-:W-:-:S03]  /*0cb0*/  FSETP.GT.AND P1, PT, R13, RZ, PT ;  /* 0x000000ff0d00720b */ /* 0x000fc60003f24000 */
[----:B------:R-:W-:-:S04]  /*0cc0*/  FADD R3, R3, R8 ;  /* 0x0000000803037221 */ /* 0x000fc80000000000 */
[C---:B------:R-:W-:Y:S01]  /*0cd0*/  FFMA R8, R3.reuse, R16, 0.0013391353422775864601 ;  /* 0x3aaf85ed03087423 */ /* 0x040fe20000000010 */
[----:B------:R-:W-:Y:S02]  /*0ce0*/  SEL R16, RZ, 0x83000000, P1 ;  /* 0x83000000ff107807 */ /* 0x000fe40000800000 */
[----:B------:R-:W-:Y:S01]  /*0cf0*/  FSETP.GT.AND P1, PT, |R14|, 152, PT ;  /* 0x431800000e00780b */ /* 0x000fe20003f24200 */
[----:B------:R-:W-:Y:S01]  /*0d00*/  FFMA R8, R3, R8, 0.0096188392490148544312 ;  /* 0x3c1d985603087423 */ /* 0x000fe20000000008 */
[----:B-1----:R-:W-:Y:S01]  /*0d10*/  LEA R11, R11, -R16, 0x17 ;  /* 0x800000100b0b7211 */ /* 0x002fe200078eb8ff */
[----:B------:R-:W-:Y:S02]  /*0d20*/  VIADD R13, R16, 0x7f000000 ;  /* 0x7f000000100d7836 */ /* 0x000fe40000000000 */
[----:B------:R-:W-:-:S04]  /*0d30*/  FFMA R8, R3, R8, 0.055503588169813156128 ;  /* 0x3d6357bb03087423 */ /* 0x000fc80000000008 */
[----:B------:R-:W-:-:S04]  /*0d40*/  FFMA R8, R3, R8, 0.24022644758224487305 ;  /* 0x3e75fdec03087423 */ /* 0x000fc80000000008 */
[----:B------:R-:W-:-:S04]  /*0d50*/  FFMA R8, R3, R8, 0.69314718246459960938 ;  /* 0x3f31721803087423 */ /* 0x000fc80000000008 */
[----:B------:R-:W-:-:S04]  /*0d60*/  FFMA R8, R3, R8, 1 ;  /* 0x3f80000003087423 */ /* 0x000fc80000000008 */
[----:B------:R-:W-:-:S04]  /*0d70*/  FMUL R8, R8, R13 ;  /* 0x0000000d08087220 */ /* 0x000fc80000400000 */
[----:B------:R-:W-:Y:S01]  /*0d80*/  FMUL R8, R8, R11 ;  /* 0x0000000b08087220 */ /* 0x000fe20000400000 */
[----:B------:R-:W-:Y:S01]  /*0d90*/  @P1 FSEL R8, RZ, +INF , !P2 ;  /* 0x7f800000ff081808 */ /* 0x000fe20005000000 */
        /* <DEDUP_REMOVED lines=8> */
[----:B------:R-:W0:Y:S01]  /*0e20*/  LDC R3, c[0x0][0x3b8] ;  /* 0x0000ee00ff037b82 */ /* 0x000e220000000800 */
[----:B------:R-:W-:Y:S01]  /*0e30*/  FSETP.NEU.AND P0, PT, |R10|, 1, PT ;  /* 0x3f8000000a00780b */ /* 0x000fe20003f0d200 */
[----:B------:R-:W-:Y:S01]  /*0e40*/  FADD R7, R2, R2 ;  /* 0x0000000202077221 */ /* 0x000fe20000000000 */
[----:B0-----:R-:W-:-:S13]  /*0e50*/  ISETP.GE.AND P1, PT, R3, RZ, PT ;  /* 0x000000ff0300720c */ /* 0x001fda0003f26270 */
[----:B------:R-:W-:-:S04]  /*0e60*/  @!P1 LOP3.LUT R7, R7, 0x7f800000, RZ, 0x3c, !PT ;  /* 0x7f80000007079812 */ /* 0x000fc800078e3cff */
[----:B------:R-:W-:Y:S01]  /*0e70*/  @P0 LOP3.LUT R7, R7, 0x7fffffff, RZ, 0xc0, !PT ;  /* 0x7fffffff07070812 */ /* 0x000fe200078ec0ff */
[----:B------:R-:W-:Y:S06]  /*0e80*/  BRA `(.L_x_54) ;  /* 0x00000000001c7947 */ /* 0x000fec0003800000 */
.L_x_55:
[----:B------:R-:W-:Y:S02]  /*0e90*/  FSETP.NEU.AND P0, PT, |R9|, +INF , PT ;  /* 0x7f8000000900780b */ /* 0x000fe40003f0d200 */
[----:B------:R-:W-:-:S13]  /*0ea0*/  FSETP.EQ.AND P1, PT, R2, -1, PT ;  /* 0xbf8000000200780b */ /* 0x000fda0003f22000 */
[----:B------:R-:W-:Y:S05]  /*0eb0*/  @!P0 BRA P1, `(.L_x_54) ;  /* 0x0000000000108947 */ /* 0x000fea0000800000 */
[----:B------:R-:W-:Y:S01]  /*0ec0*/  FSETP.GEU.AND P0, PT, R2, RZ, PT ;  /* 0x000000ff0200720b */ /* 0x000fe20003f0e000 */
[----:B------:R-:W-:-:S12]  /*0ed0*/  IMAD.MOV.U32 R7, RZ, RZ, R8 ;  /* 0x000000ffff077224 */ /* 0x000fd800078e0008 */
[----:B------:R-:W-:-:S04]  /*0ee0*/  @!P0 FSETP.NEU.AND P1, PT, |R10|, 1, PT ;  /* 0x3f8000000a00880b */ /* 0x000fc80003f2d200 */
[----:B------:R-:W-:-:S09]  /*0ef0*/  @!P0 FSEL R7, R8, -R8, P1 ;  /* 0x8000000808078208 */ /* 0x000fd20000800000 */
.L_x_54:
[----:B------:R-:W-:Y:S01]  /*0f00*/  FADD R9, -R7, 1 ;  /* 0x3f80000007097421 */ /* 0x000fe20000000100 */
[----:B------:R-:W-:Y:S03]  /*0f10*/  BSSY.RECONVERGENT B0, `(.L_x_56) ;  /* 0x000000e000007945 */ /* 0x000fe60003800200 */
[----:B------:R-:W0:Y:S08]  /*0f20*/  MUFU.RCP R2, R9 ;  /* 0x0000000900027308 */ /* 0x000e300000001000 */
[----:B------:R-:W1:Y:S01]  /*0f30*/  FCHK P0, R0, R9 ;  /* 0x0000000900007302 */ /* 0x000e620000000000 */
[----:B0-----:R-:W-:-:S04]  /*0f40*/  FFMA R3, -R9, R2, 1 ;  /* 0x3f80000009037423 */ /* 0x001fc80000000102 */
[----:B------:R-:W-:-:S04]  /*0f50*/  FFMA R3, R2, R3, R2 ;  /* 0x0000000302037223 */ /* 0x000fc80000000002 */
[----:B------:R-:W-:-:S04]  /*0f60*/  FFMA R2, R0, R3, RZ ;  /* 0x0000000300027223 */ /* 0x000fc800000000ff */
[----:B------:R-:W-:-:S04]  /*0f70*/  FFMA R7, -R9, R2, R0 ;  /* 0x0000000209077223 */ /* 0x000fc80000000100 */
[----:B------:R-:W-:Y:S01]  /*0f80*/  FFMA R2, R3, R7, R2 ;  /* 0x0000000703027223 */ /* 0x000fe20000000002 */
[----:B-1----:R-:W-:Y:S06]  /*0f90*/  @!P0 BRA `(.L_x_57) ;  /* 0x0000000000148947 */ /* 0x002fec0003800000 */
[----:B------:R-:W-:Y:S01]  /*0fa0*/  MOV R2, R0 ;  /* 0x0000000000027202 */ /* 0x000fe20000000f00 */
[----:B------:R-:W-:Y:S01]  /*0fb0*/  IMAD.MOV.U32 R3, RZ, RZ, R9 ;  /* 0x000000ffff037224 */ /* 0x000fe200078e0009 */
[----:B------:R-:W-:-:S07]  /*0fc0*/  MOV R8, 0xfe0 ;  /* 0x00000fe000087802 */ /* 0x000fce0000000f00 */
[----:B------:R-:W-:Y:S05]  /*0fd0*/  CALL.REL.NOINC `($__internal_6_$__cuda_sm3x_div_rn_noftz_f32_slowpath) ;  /* 0x0000000800887944 */ /* 0x000fea0003c00000 */
[----:B------:R-:W-:-:S07]  /*0fe0*/  MOV R2, R14 ;  /* 0x0000000e00027202 */ /* 0x000fce0000000f00 */
.L_x_57:
[----:B------:R-:W-:Y:S05]  /*0ff0*/  BSYNC.RECONVERGENT B0 ;  /* 0x0000000000007941 */ /* 0x000fea0003800200 */
.L_x_56:
[----:B------:R-:W-:Y:S01]  /*1000*/  VIADD R0, R2, 0xf3000000 ;  /* 0xf300000002007836 */ /* 0x000fe20000000000 */
[----:B------:R-:W0:Y:S01]  /*1010*/  F2F.F64.F32 R6, R6 ;  /* 0x0000000600067310 */ /* 0x000e220000201800 */
[----:B------:R-:W-:Y:S03]  /*1020*/  BSSY.RECONVERGENT B0, `(.L_x_58) ;  /* 0x000000d000007945 */ /* 0x000fe60003800200 */
[----:B------:R-:W-:-:S04]  /*1030*/  ISETP.GT.U32.AND P0, PT, R0, 0x727fffff, PT ;  /* 0x727fffff0000780c */ /* 0x000fc80003f04070 */
[----:B------:R1:W2:Y:S08]  /*1040*/  MUFU.RSQ R9, R2 ;  /* 0x0000000200097308 */ /* 0x0002b00000001400 */
[----:B------:R-:W3:Y:S01]  /*1050*/  F2F.F64.F32 R12, R12 ;  /* 0x0000000c000c7310 */ /* 0x000ee20000201800 */
[----:B01----:R-:W-:Y:S05]  /*1060*/  @!P0 BRA `(.L_x_59) ;  /* 0x0000000000108947 */ /* 0x003fea0003800000 */
[----:B------:R-:W-:Y:S02]  /*1070*/  MOV R0, R2 ;  /* 0x0000000200007202 */ /* 0x000fe40000000f00 */
[----:B------:R-:W-:-:S07]  /*1080*/  MOV R11, 0x10a0 ;  /* 0x000010a0000b7802 */ /* 0x000fce0000000f00 */
[----:B--23--:R-:W-:Y:S05]  /*1090*/  CALL.REL.NOINC `($__internal_5_$__cuda_sm20_sqrt_rn_f32_slowpath) ;  /* 0x0000000400fc7944 */ /* 0x00cfea0003c00000 */
[----:B------:R-:W-:Y:S05]  /*10a0*/  BRA `(.L_x_60) ;  /* 0x0000000000107947 */ /* 0x000fea0003800000 */
.L_x_59:
[C---:B--2---:R-:W-:Y:S01]  /*10b0*/  FMUL.FTZ R3, R9.reuse, R2 ;  /* 0x0000000209037220 */ /* 0x044fe20000410000 */
[----:B------:R-:W-:-:S03]  /*10c0*/  FMUL.FTZ R8, R9, 0.5 ;  /* 0x3f00000009087820 */ /* 0x000fc60000410000 */
[----:B------:R-:W-:-:S04]  /*10d0*/  FFMA R0, -R3, R3, R2 ;  /* 0x0000000303007223 */ /* 0x000fc80000000102 */
[----:B------:R-:W-:-:S07]  /*10e0*/  FFMA R0, R0, R8, R3 ;  /* 0x0000000800007223 */ /* 0x000fce0000000003 */
.L_x_60:
[----:B------:R-:W-:Y:S05]  /*10f0*/  BSYNC.RECONVERGENT B0 ;  /* 0x0000000000007941 */ /* 0x000fea0003800200 */
.L_x_58:
[----:B------:R-:W0:Y:S01]  /*1100*/  F2F.F64.F32 R10, R0 ;  /* 0x00000000000a7310 */ /* 0x000e220000201800 */
[----:B------:R-:W-:Y:S01]  /*1110*/  UMOV UR6, 0xe2308c3a ;  /* 0xe2308c3a00067882 */ /* 0x000fe20000000000 */
[----:B------:R-:W-:Y:S01]  /*1120*/  UMOV UR7, 0x3e45798e ;  /* 0x3e45798e00077882 */ /* 0x000fe20000000000 */
[----:B------:R-:W-:Y:S01]  /*1130*/  IMAD.MOV.U32 R2, RZ, RZ, 0x1 ;  /* 0x00000001ff027424 */ /* 0x000fe200078e00ff */
[----:B---3--:R-:W-:Y:S01]  /*1140*/  FSETP.GEU.AND P1, PT, |R13|, 6.5827683646048100446e-37, PT ;  /* 0x036000000d00780b */ /* 0x008fe20003f2e200 */
[----:B------:R-:W-:Y:S01]  /*1150*/  BSSY.RECONVERGENT B0, `(.L_x_61) ;  /* 0x0000014000007945 */ /* 0x000fe20003800200 */
[----:B0-----:R-:W-:Y:S01]  /*1160*/  DADD R10, R10, UR6 ;  /* 0x000000060a0a7e29 */ /* 0x001fe20008000000 */
[----:B------:R-:W0:Y:S05]  /*1170*/  LDCU UR6, c[0x0][0x3a8] ;  /* 0x00007500ff0677ac */ /* 0x000e2a0008000800 */
[----:B------:R-:W1:Y:S02]  /*1180*/  MUFU.RCP64H R3, R11 ;  /* 0x0000000b00037308 */ /* 0x000e640000001800 */
[----:B-1----:R-:W-:-:S08]  /*1190*/  DFMA R8, -R10, R2, 1 ;  /* 0x3ff000000a08742b */ /* 0x002fd00000000102 */
[----:B------:R-:W-:-:S08]  /*11a0*/  DFMA R8, R8, R8, R8 ;  /* 0x000000080808722b */ /* 0x000fd00000000008 */
[----:B------:R-:W-:-:S08]  /*11b0*/  DFMA R8, R2, R8, R2 ;  /* 0x000000080208722b */ /* 0x000fd00000000002 */
[----:B------:R-:W-:-:S08]  /*11c0*/  DFMA R2, -R10, R8, 1 ;  /* 0x3ff000000a02742b */ /* 0x000fd00000000108 */
[----:B------:R-:W-:-:S08]  /*11d0*/  DFMA R2, R8, R2, R8 ;  /* 0x000000020802722b */ /* 0x000fd00000000008 */
[----:B------:R-:W-:-:S08]  /*11e0*/  DMUL R8, R12, R2 ;  /* 0x000000020c087228 */ /* 0x000fd00000000000 */
[----:B------:R-:W-:-:S08]  /*11f0*/  DFMA R14, -R10, R8, R12 ;  /* 0x000000080a0e722b */ /* 0x000fd0000000010c */
[----:B------:R-:W-:Y:S01]  /*1200*/  DFMA R2, R2, R14, R8 ;  /* 0x0000000e0202722b */ /* 0x000fe20000000008 */
[----:B0-----:R-:W0:Y:S09]  /*1210*/  F2F.F64.F32 R8, UR6 ;  /* 0x0000000600087d10 */ /* 0x001e320008201800 */
[----:B------:R-:W-:-:S05]  /*1220*/  FFMA R0, RZ, R11, R3 ;  /* 0x0000000bff007223 */ /* 0x000fca0000000003 */
[----:B------:R-:W-:-:S13]  /*1230*/  FSETP.GT.AND P0, PT, |R0|, 1.469367938527859385e-39, PT ;  /* 0x001000000000780b */ /* 0x000fda0003f04200 */
[----:B0-----:R-:W-:Y:S05]  /*1240*/  @P0 BRA P1, `(.L_x_62) ;  /* 0x0000000000100947 */ /* 0x001fea0000800000 */
[----:B------:R-:W-:-:S07]  /*1250*/  MOV R0, 0x1270 ;  /* 0x0000127000007802 */ /* 0x000fce0000000f00 */
[----:B------:R-:W-:Y:S05]  /*1260*/  CALL.REL.NOINC `($__internal_4_$__cuda_sm20_div_rn_f64_full) ;  /* 0x00000000001c7944 */ /* 0x000fea0003c00000 */
[----:B------:R-:W-:Y:S01]  /*1270*/  MOV R2, R18 ;  /* 0x0000001200027202 */ /* 0x000fe20000000f00 */
[----:B------:R-:W-:-:S07]  /*1280*/  IMAD.MOV.U32 R3, RZ, RZ, R19 ;  /* 0x000000ffff037224 */ /* 0x000fce00078e0013 */
.L_x_62:
[----:B------:R-:W-:Y:S05]  /*1290*/  BSYNC.RECONVERGENT B0 ;  /* 0x0000000000007941 */ /* 0x000fea0003800200 */
.L_x_61:
[----:B------:R-:W-:-:S10]  /*12a0*/  DFMA R6, -R2, R8, R6 ;  /* 0x000000080206722b */ /* 0x000fd40000000106 */
[----:B------:R-:W0:Y:S02]  /*12b0*/  F2F.F32.F64 R7, R6 ;  /* 0x0000000600077310 */ /* 0x000e240000301000 */
[----:B0-----:R-:W-:Y:S01]  /*12c0*/  STG.E desc[UR4][R4.64], R7 ;  /* 0x0000000704007986 */ /* 0x001fe2000c101904 */
[----:B------:R-:W-:Y:S05]  /*12d0*/  EXIT ;  /* 0x000000000000794d */ /* 0x000fea0003800000 */
        .weak           $__internal_4_$__cuda_sm20_div_rn_f64_full
        .type           $__internal_4_$__cuda_sm20_div_rn_f64_full,@function
        .size           $__internal_4_$__cuda_sm20_div_rn_f64_full,($__internal_5_$__cuda_sm20_sqrt_rn_f32_slowpath - $__internal_4_$__cuda_sm20_div_rn_f64_full)
$__internal_4_$__cuda_sm20_div_rn_f64_full:
[C---:B------:R-:W-:Y:S01]  /*12e0*/  FSETP.GEU.AND P0, PT, |R11|.reuse, 1.469367938527859385e-39, PT ;  /* 0x001000000b00780b */ /* 0x040fe20003f0e200 */
[----:B------:R-:W-:Y:S01]  /*12f0*/  IMAD.MOV.U32 R14, RZ, RZ, 0x1 ;  /* 0x00000001ff0e7424 */ /* 0x000fe200078e00ff */
[----:B------:R-:W-:Y:S01]  /*1300*/  LOP3.LUT R2, R11, 0x800fffff, RZ, 0xc0, !PT ;  /* 0x800fffff0b027812 */ /* 0x000fe200078ec0ff */
[----:B------:R-:W-:Y:S01]  /*1310*/  BSSY.RECONVERGENT B1, `(.L_x_63) ;  /* 0x0000054000017945 */ /* 0x000fe20003800200 */
[C---:B------:R-:W-:Y:S02]  /*1320*/  FSETP.GEU.AND P2, PT, |R13|.reuse, 1.469367938527859385e-39, PT ;  /* 0x001000000d00780b */ /* 0x040fe40003f4e200 */
[----:B------:R-:W-:Y:S02]  /*1330*/  LOP3.LUT R3, R2, 0x3ff00000, RZ, 0xfc, !PT ;  /* 0x3ff0000002037812 */ /* 0x000fe400078efcff */
[----:B------:R-:W-:Y:S02]  /*1340*/  MOV R2, R10 ;  /* 0x0000000a00027202 */ /* 0x000fe40000000f00 */
[----:B------:R-:W-:-:S02]  /*1350*/  LOP3.LUT R20, R13, 0x7ff00000, RZ, 0xc0, !PT ;  /* 0x7ff000000d147812 */ /* 0x000fc400078ec0ff */
[----:B------:R-:W-:Y:S01]  /*1360*/  MOV R21, 0x1ca00000 ;  /* 0x1ca0000000157802 */ /* 0x000fe20000000f00 */
[----:B------:R-:W-:Y:S01]  /*1370*/  @!P0 DMUL R2, R10, 8.98846567431157953865e+307 ;  /* 0x7fe000000a028828 */ /* 0x000fe20000000000 */
[C---:B------:R-:W-:Y:S01]  /*1380*/  LOP3.LUT R23, R11.reuse, 0x7ff00000, RZ, 0xc0, !PT ;  /* 0x7ff000000b177812 */ /* 0x040fe200078ec0ff */
[----:B------:R-:W-:Y:S02]  /*1390*/  IMAD.MOV.U32 R22, RZ, RZ, R20 ;  /* 0x000000ffff167224 */ /* 0x000fe400078e0014 */
[----:B------:R-:W-:Y:S02]  /*13a0*/  @!P2 LOP3.LUT R19, R11, 0x7ff00000, RZ, 0xc0, !PT ;  /* 0x7ff000000b13a812 */ /* 0x000fe400078ec0ff */
[----:B------:R-:W0:Y:S01]  /*13b0*/  MUFU.RCP64H R15, R3 ;  /* 0x00000003000f7308 */ /* 0x000e220000001800 */
[C---:B------:R-:W-:Y:S02]  /*13c0*/  ISETP.GE.U32.AND P1, PT, R20.reuse, R23, PT ;  /* 0x000000171400720c */ /* 0x040fe40003f26070 */
[----:B------:R-:W-:-:S02]  /*13d0*/  @!P2 ISETP.GE.U32.AND P3, PT, R20, R19, PT ;  /* 0x000000131400a20c */ /* 0x000fc40003f66070 */
[----:B------:R-:W-:Y:S02]  /*13e0*/  @!P0 LOP3.LUT R23, R3, 0x7ff00000, RZ, 0xc0, !PT ;  /* 0x7ff0000003178812 */ /* 0x000fe400078ec0ff */
[----:B------:R-:W-:-:S04]  /*13f0*/  @!P2 SEL R19, R21, 0x63400000, !P3 ;  /* 0x634000001513a807 */ /* 0x000fc80005800000 */
[----:B------:R-:W-:-:S04]  /*1400*/  @!P2 LOP3.LUT R24, R19, 0x80000000, R13, 0xf8, !PT ;  /* 0x800000001318a812 */ /* 0x000fc800078ef80d */
[----:B------:R-:W-:Y:S01]  /*1410*/  @!P2 LOP3.LUT R25, R24, 0x100000, RZ, 0xfc, !PT ;  /* 0x001000001819a812 */ /* 0x000fe200078efcff */
[----:B0-----:R-:W-:Y:S01]  /*1420*/  DFMA R16, R14, -R2, 1 ;  /* 0x3ff000000e10742b */ /* 0x001fe20000000802 */
[----:B------:R-:W-:-:S07]  /*1430*/  @!P2 MOV R24, RZ ;  /* 0x000000ff0018a202 */ /* 0x000fce0000000f00 */
[----:B------:R-:W-:-:S08]  /*1440*/  DFMA R16, R16, R16, R16 ;  /* 0x000000101010722b */ /* 0x000fd00000000010 */
[----:B------:R-:W-:Y:S01]  /*1450*/  DFMA R16, R14, R16, R14 ;  /* 0x000000100e10722b */ /* 0x000fe2000000000e */
[----:B------:R-:W-:Y:S01]  /*1460*/  SEL R15, R21, 0x63400000, !P1 ;  /* 0x63400000150f7807 */ /* 0x000fe20004800000 */
[----:B------:R-:W-:-:S03]  /*1470*/  IMAD.MOV.U32 R14, RZ, RZ, R12 ;  /* 0x000000ffff0e7224 */ /* 0x000fc600078e000c */
[----:B------:R-:W-:-:S03]  /*1480*/  LOP3.LUT R15, R15, 0x800fffff, R13, 0xf8, !PT ;  /* 0x800fffff0f0f7812 */ /* 0x000fc600078ef80d */
[----:B------:R-:W-:-:S03]  /*1490*/  DFMA R18, R16, -R2, 1 ;  /* 0x3ff000001012742b */ /* 0x000fc60000000802 */
[----:B------:R-:W-:-:S05]  /*14a0*/  @!P2 DFMA R14, R14, 2, -R24 ;  /* 0x400000000e0ea82b */ /* 0x000fca0000000818 */
[----:B------:R-:W-:-:S05]  /*14b0*/  DFMA R16, R16, R18, R16 ;  /* 0x000000121010722b */ /* 0x000fca0000000010 */
[----:B------:R-:W-:-:S03]  /*14c0*/  @!P2 LOP3.LUT R22, R15, 0x7ff00000, RZ, 0xc0, !PT ;  /* 0x7ff000000f16a812 */ /* 0x000fc600078ec0ff */
[----:B------:R-:W-:Y:S01]  /*14d0*/  DMUL R18, R16, R14 ;  /* 0x0000000e10127228 */ /* 0x000fe20000000000 */
[----:B------:R-:W-:-:S04]  /*14e0*/  IADD3 R26, PT, PT, R22, -0x1, RZ ;  /* 0xffffffff161a7810 */ /* 0x000fc80007ffe0ff */
[----:B------:R-:W-:Y:S01]  /*14f0*/  ISETP.GT.U32.AND P0, PT, R26, 0x7feffffe, PT ;  /* 0x7feffffe1a00780c */ /* 0x000fe20003f04070 */
[----:B------:R-:W-:Y:S02]  /*1500*/  VIADD R26, R23, 0xffffffff ;  /* 0xffffffff171a7836 */ /* 0x000fe40000000000 */
[----:B------:R-:W-:-:S03]  /*1510*/  DFMA R24, R18, -R2, R14 ;  /* 0x800000021218722b */ /* 0x000fc6000000000e */
[----:B------:R-:W-:-:S05]  /*1520*/  ISETP.GT.U32.OR P0, PT, R26, 0x7feffffe, P0 ;  /* 0x7feffffe1a00780c */ /* 0x000fca0000704470 */
[----:B------:R-:W-:-:S08]  /*1530*/  DFMA R16, R16, R24, R18 ;  /* 0x000000181010722b */ /* 0x000fd00000000012 */
[----:B------:R-:W-:Y:S05]  /*1540*/  @P0 BRA `(.L_x_64) ;  /* 0x00000000006c0947 */ /* 0x000fea0003800000 */
[----:B------:R-:W-:-:S04]  /*1550*/  LOP3.LUT R13, R11, 0x7ff00000, RZ, 0xc0, !PT ;  /* 0x7ff000000b0d7812 */ /* 0x000fc800078ec0ff */
[CC--:B------:R-:W-:Y:S02]  /*1560*/  VIADDMNMX R12, R20.reuse, -R13.reuse, 0xb9600000, !PT ;  /* 0xb9600000140c7446 */ /* 0x0c0fe4000780090d */
[----:B------:R-:W-:Y:S02]  /*1570*/  ISETP.GE.U32.AND P0, PT, R20, R13, PT ;  /* 0x0000000d1400720c */ /* 0x000fe40003f06070 */
[----:B------:R-:W-:Y:S02]  /*1580*/  VIMNMX R12, PT, PT, R12, 0x46a00000, PT ;  /* 0x46a000000c0c7848 */ /* 0x000fe40003fe0100 */
[----:B------:R-:W-:Y:S02]  /*1590*/  SEL R21, R21, 0x63400000, !P0 ;  /* 0x6340000015157807 */ /* 0x000fe40004000000 */
[----:B------:R-:W-:Y:S02]  /*15a0*/  MOV R20, RZ ;  /* 0x000000ff00147202 */ /* 0x000fe40000000f00 */
[----:B------:R-:W-:-:S05]  /*15b0*/  IADD3 R12, PT, PT, -R21, R12, RZ ;  /* 0x0000000c150c7210 */ /* 0x000fca0007ffe1ff */
[----:B------:R-:W-:-:S06]  /*15c0*/  VIADD R21, R12, 0x7fe00000 ;  /* 0x7fe000000c157836 */ /* 0x000fcc0000000000 */
[----:B------:R-:W-:-:S10]  /*15d0*/  DMUL R18, R16, R20 ;  /* 0x0000001410127228 */ /* 0x000fd40000000000 */
[----:B------:R-:W-:-:S13]  /*15e0*/  FSETP.GTU.AND P0, PT, |R19|, 1.469367938527859385e-39, PT ;  /* 0x001000001300780b */ /* 0x000fda0003f0c200 */
[----:B------:R-:W-:Y:S05]  /*15f0*/  @P0 BRA `(.L_x_65) ;  /* 0x0000000000940947 */ /* 0x000fea0003800000 */
[----:B------:R-:W-:Y:S01]  /*1600*/  DFMA R2, R16, -R2, R14 ;  /* 0x800000021002722b */ /* 0x000fe2000000000e */
[----:B------:R-:W-:-:S09]  /*1610*/  IMAD.MOV.U32 R20, RZ, RZ, RZ ;  /* 0x000000ffff147224 */ /* 0x000fd200078e00ff */
[C---:B------:R-:W-:Y:S02]  /*1620*/  FSETP.NEU.AND P0, PT, R3.reuse, RZ, PT ;  /* 0x000000ff0300720b */ /* 0x040fe40003f0d000 */
[----:B------:R-:W-:-:S04]  /*1630*/  LOP3.LUT R11, R3, 0x80000000, R11, 0x48, !PT ;  /* 0x80000000030b7812 */ /* 0x000fc800078e480b */
[----:B------:R-:W-:-:S07]  /*1640*/  LOP3.LUT R21, R11, R21, RZ, 0xfc, !PT ;  /* 0x000000150b157212 */ /* 0x000fce00078efcff */
[----:B------:R-:W-:Y:S05]  /*1650*/  @!P0 BRA `(.L_x_65) ;  /* 0x00000000007c8947 */ /* 0x000fea0003800000 */
[----:B------:R-:W-:Y:S01]  /*1660*/  IADD3 R3, PT, PT, -R12, RZ, RZ ;  /* 0x000000ff0c037210 */ /* 0x000fe20007ffe1ff */
[----:B------:R-:W-:-:S06]  /*1670*/  IMAD.MOV.U32 R2, RZ, RZ, RZ ;  /* 0x000000ffff027224 */ /* 0x000fcc00078e00ff */
[----:B------:R-:W-:Y:S02]  /*1680*/  DFMA R2, R18, -R2, R16 ;  /* 0x800000021202722b */ /* 0x000fe40000000010 */
[----:B------:R-:W-:-:S04]  /*1690*/  DMUL.RP R16, R16, R20 ;  /* 0x0000001410107228 */ /* 0x000fc80000008000 */
[----:B------:R-:W-:-:S04]  /*16a0*/  IADD3 R2, PT, PT, -R12, -0x43300000, RZ ;  /* 0xbcd000000c027810 */ /* 0x000fc80007ffe1ff */
[----:B------:R-:W-:Y:S02]  /*16b0*/  FSETP.NEU.AND P0, PT, |R3|, R2, PT ;  /* 0x000000020300720b */ /* 0x000fe40003f0d200 */
[----:B------:R-:W-:Y:S02]  /*16c0*/  LOP3.LUT R11, R17, R11, RZ, 0x3c, !PT ;  /* 0x0000000b110b7212 */ /* 0x000fe400078e3cff */
[----:B------:R-:W-:Y:S02]  /*16d0*/  FSEL R18, R16, R18, !P0 ;  /* 0x0000001210127208 */ /* 0x000fe40004000000 */
[----:B------:R-:W-:Y:S01]  /*16e0*/  FSEL R19, R11, R19, !P0 ;  /* 0x000000130b137208 */ /* 0x000fe20004000000 */
[----:B------:R-:W-:Y:S06]  /*16f0*/  BRA `(.L_x_65) ;  /* 0x0000000000547947 */ /* 0x000fec0003800000 */
.L_x_64:
[----:B------:R-:W-:-:S14]  /*1700*/  DSETP.NAN.AND P0, PT, R12, R12, PT ;  /* 0x0000000c0c00722a */ /* 0x000fdc0003f08000 */
[----:B------:R-:W-:Y:S05]  /*1710*/  @P0 BRA `(.L_x_66) ;  /* 0x0000000000440947 */ /* 0x000fea0003800000 */
[----:B------:R-:W-:-:S14]  /*1720*/  DSETP.NAN.AND P0, PT, R10, R10, PT ;  /* 0x0000000a0a00722a */ /* 0x000fdc0003f08000 */
[----:B------:R-:W-:Y:S05]  /*1730*/  @P0 BRA `(.L_x_67) ;  /* 0x0000000000300947 */ /* 0x000fea0003800000 */
[----:B------:R-:W-:Y:S01]  /*1740*/  ISETP.NE.AND P0, PT, R22, R23, PT ;  /* 0x000000171600720c */ /* 0x000fe20003f05270 */
[----:B------:R-:W-:Y:S01]  /*1750*/  IMAD.MOV.U32 R19, RZ, RZ, -0x80000 ;  /* 0xfff80000ff137424 */ /* 0x000fe200078e00ff */
[----:B------:R-:W-:-:S11]  /*1760*/  MOV R18, 0x0 ;  /* 0x0000000000127802 */ /* 0x000fd60000000f00 */
[----:B------:R-:W-:Y:S05]  /*1770*/  @!P0 BRA `(.L_x_65) ;  /* 0x0000000000348947 */ /* 0x000fea0003800000 */
[----:B------:R-:W-:Y:S02]  /*1780*/  ISETP.NE.AND P0, PT, R22, 0x7ff00000, PT ;  /* 0x7ff000001600780c */ /* 0x000fe40003f05270 */
[----:B------:R-:W-:Y:S02]  /*1790*/  LOP3.LUT R19, R13, 0x80000000, R11, 0x48, !PT ;  /* 0x800000000d137812 */ /* 0x000fe400078e480b */
[----:B------:R-:W-:-:S13]  /*17a0*/  ISETP.EQ.OR P0, PT, R23, RZ, !P0 ;  /* 0x000000ff1700720c */ /* 0x000fda0004702670 */
[----:B------:R-:W-:Y:S02]  /*17b0*/  @P0 LOP3.LUT R2, R19, 0x7ff00000, RZ, 0xfc, !PT ;  /* 0x7ff0000013020812 */ /* 0x000fe400078efcff */
[----:B------:R-:W-:Y:S01]  /*17c0*/  @!P0 MOV R18, RZ ;  /* 0x000000ff00128202 */ /* 0x000fe20000000f00 */
[----:B------:R-:W-:Y:S01]  /*17d0*/  @P0 IMAD.MOV.U32 R18, RZ, RZ, RZ ;  /* 0x000000ffff120224 */ /* 0x000fe200078e00ff */
[----:B------:R-:W-:Y:S01]  /*17e0*/  @P0 MOV R19, R2 ;  /* 0x0000000200130202 */ /* 0x000fe20000000f00 */
[----:B------:R-:W-:Y:S06]  /*17f0*/  BRA `(.L_x_65) ;  /* 0x0000000000147947 */ /* 0x000fec0003800000 */
.L_x_67:
[----:B------:R-:W-:Y:S01]  /*1800*/  LOP3.LUT R19, R11, 0x80000, RZ, 0xfc, !PT ;  /* 0x000800000b137812 */ /* 0x000fe200078efcff */
[----:B------:R-:W-:Y:S01]  /*1810*/  IMAD.MOV.U32 R18, RZ, RZ, R10 ;  /* 0x000000ffff127224 */ /* 0x000fe200078e000a */
[----:B------:R-:W-:Y:S06]  /*1820*/  BRA `(.L_x_65) ;  /* 0x0000000000087947 */ /* 0x000fec0003800000 */
.L_x_66:
[----:B------:R-:W-:Y:S02]  /*1830*/  LOP3.LUT R19, R13, 0x80000, RZ, 0xfc, !PT ;  /* 0x000800000d137812 */ /* 0x000fe400078efcff */
[----:B------:R-:W-:-:S07]  /*1840*/  MOV R18, R12 ;  /* 0x0000000c00127202 */ /* 0x000fce0000000f00 */
.L_x_65:
[----:B------:R-:W-:Y:S05]  /*1850*/  BSYNC.RECONVERGENT B1 ;  /* 0x0000000000017941 */ /* 0x000fea0003800200 */
.L_x_63:
[----:B------:R-:W-:Y:S02]  /*1860*/  HFMA2 R3, -RZ, RZ, 0, 0 ;  /* 0x00000000ff037431 */ /* 0x000fe400000001ff */
[----:B------:R-:W-:-:S04]  /*1870*/  IMAD.MOV.U32 R2, RZ, RZ, R0 ;  /* 0x000000ffff027224 */ /* 0x000fc800078e0000 */
[----:B------:R-:W-:Y:S05]  /*1880*/  RET.REL.NODEC R2 `(adamw_bn) ;  /* 0xffffffe402dc7950 */ /* 0x000fea0003c3ffff */
        .weak           $__internal_5_$__cuda_sm20_sqrt_rn_f32_slowpath
        .type           $__internal_5_$__cuda_sm20_sqrt_rn_f32_slowpath,@function
        .size           $__internal_5_$__cuda_sm20_sqrt_rn_f32_slowpath,($__internal_6_$__cuda_sm3x_div_rn_noftz_f32_slowpath - $__internal_5_$__cuda_sm20_sqrt_rn_f32_slowpath)
$__internal_5_$__cuda_sm20_sqrt_rn_f32_slowpath:
[----:B------:R-:W-:-:S13]  /*1890*/  LOP3.LUT P0, RZ, R0, 0x7fffffff, RZ, 0xc0, !PT ;  /* 0x7fffffff00ff7812 */ /* 0x000fda000780c0ff */
[----:B------:R-:W-:Y:S01]  /*18a0*/  @!P0 IMAD.MOV.U32 R2, RZ, RZ, R0 ;  /* 0x000000ffff028224 */ /* 0x000fe200078e0000 */
[----:B------:R-:W-:Y:S06]  /*18b0*/  @!P0 BRA `(.L_x_68) ;  /* 0x0000000000408947 */ /* 0x000fec0003800000 */
[----:B------:R-:W-:-:S13]  /*18c0*/  FSETP.GEU.FTZ.AND P0, PT, R0, RZ, PT ;  /* 0x000000ff0000720b */ /* 0x000fda0003f1e000 */
[----:B------:R-:W-:Y:S01]  /*18d0*/  @!P0 MOV R2, 0x7fffffff ;  /* 0x7fffffff00028802 */ /* 0x000fe20000000f00 */
        /* <DEDUP_REMOVED lines=8> */
[----:B------:R-:W-:Y:S01]  /*1960*/  @P0 FMUL.FTZ R10, R2, 0.5 ;  /* 0x3f000000020a0820 */ /* 0x000fe20000410000 */
[----:B------:R-:W-:Y:S02]  /*1970*/  @!P0 IMAD.MOV.U32 R2, RZ, RZ, R0 ;  /* 0x000000ffff028224 */ /* 0x000fe400078e0000 */
[----:B------:R-:W-:-:S04]  /*1980*/  @P0 FADD.FTZ R9, -R8, -RZ ;  /* 0x800000ff08090221 */ /* 0x000fc80000010100 */
[----:B------:R-:W-:-:S04]  /*1990*/  @P0 FFMA R9, R8, R9, R3 ;  /* 0x0000000908090223 */ /* 0x000fc80000000003 */
[----:B------:R-:W-:-:S04]  /*19a0*/  @P0 FFMA R9, R9, R10, R8 ;  /* 0x0000000a09090223 */ /* 0x000fc80000000008 */
[----:B------:R-:W-:-:S07]  /*19b0*/  @P0 FMUL.FTZ R2, R9, 2.3283064365386962891e-10 ;  /* 0x2f80000009020820 */ /* 0x000fce0000410000 */
.L_x_68:
[----:B------:R-:W-:Y:S01]  /*19c0*/  HFMA2 R3, -RZ, RZ, 0, 0 ;  /* 0x00000000ff037431 */ /* 0x000fe200000001ff */
[----:B------:R-:W-:Y:S01]  /*19d0*/  MOV R0, R2 ;  /* 0x0000000200007202 */ /* 0x000fe20000000f00 */
[----:B------:R-:W-:-:S04]  /*19e0*/  IMAD.MOV.U32 R2, RZ, RZ, R11 ;  /* 0x000000ffff027224 */ /* 0x000fc800078e000b */
[----:B------:R-:W-:Y:S05]  /*19f0*/  RET.REL.NODEC R2 `(adamw_bn) ;  /* 0xffffffe402807950 */ /* 0x000fea0003c3ffff */
        .weak           $__internal_6_$__cuda_sm3x_div_rn_noftz_f32_slowpath
        .type           $__internal_6_$__cuda_sm3x_div_rn_noftz_f32_slowpath,@function
        .size           $__internal_6_$__cuda_sm3x_div_rn_noftz_f32_slowpath,(.L_x_222 - $__internal_6_$__cuda_sm3x_div_rn_noftz_f32_slowpath)
$__internal_6_$__cuda_sm3x_div_rn_noftz_f32_slowpath:
        /* <DEDUP_REMOVED lines=29> */
[----:B------:R-:W-:Y:S01]  /*1bd0*/  @P1 MOV R11, RZ ;  /* 0x000000ff000b1202 */ /* 0x000fe20000000f00 */
[----:B------:R-:W-:Y:S02]  /*1be0*/  @!P1 IMAD.MOV.U32 R11, RZ, RZ, -0x40 ;  /* 0xffffffc0ff0b9424 */ /* 0x000fe400078e00ff */
[----:B------:R-:W-:Y:S01]  /*1bf0*/  @!P1 FFMA R2, R2, 1.84467440737095516160e+19, RZ ;  /* 0x5f80000002029823 */ /* 0x000fe200000000ff */
[----:B------:R-:W-:Y:S02]  /*1c00*/  @!P2 FFMA R3, R3, 1.84467440737095516160e+19, RZ ;  /* 0x5f8000000303a823 */ /* 0x000fe400000000ff */
[----:B------:R-:W-:-:S07]  /*1c10*/  @!P2 IADD3 R11, PT, PT, R11, 0x40, RZ ;  /* 0x000000400b0ba810 */ /* 0x000fce0007ffe0ff */
.L_x_70:
[----:B------:R-:W-:Y:S01]  /*1c20*/  LEA R14, R13, 0xc0800000, 0x17 ;  /* 0xc08000000d0e7811 */ /* 0x000fe200078eb8ff */
[----:B------:R-:W-:Y:S04]  /*1c30*/  BSSY.RECONVERGENT B2, `(.L_x_75) ;  /* 0x0000036000027945 */ /* 0x000fe80003800200 */
[----:B------:R-:W-:Y:S01]  /*1c40*/  IMAD.IADD R15, R3, 0x1, -R14 ;  /* 0x00000001030f7824 */ /* 0x000fe200078e0a0e */
[----:B------:R-:W-:-:S03]  /*1c50*/  IADD3 R14, PT, PT, R16, -0x7f, RZ ;  /* 0xffffff81100e7810 */ /* 0x000fc60007ffe0ff */
[----:B------:R-:W0:Y:S01]  /*1c60*/  MUFU.RCP R3, R15 ;  /* 0x0000000f00037308 */ /* 0x000e220000001000 */
[----:B------:R-:W-:Y:S01]  /*1c70*/  FADD.FTZ R17, -R15, -RZ ;  /* 0x800000ff0f117221 */ /* 0x000fe20000010100 */
[C---:B------:R-:W-:Y:S01]  /*1c80*/  IMAD R2, R14.reuse, -0x800000, R2 ;  /* 0xff8000000e027824 */ /* 0x040fe200078e0202 */
[----:B------:R-:W-:-:S05]  /*1c90*/  IADD3 R14, PT, PT, R14, 0x7f, -R13 ;  /* 0x0000007f0e0e7810 */ /* 0x000fca0007ffe80d */
[----:B------:R-:W-:Y:S02]  /*1ca0*/  IMAD.IADD R14, R14, 0x1, R11 ;  /* 0x000000010e0e7824 */ /* 0x000fe400078e020b */
        /* <DEDUP_REMOVED lines=20> */
[-CC-:B------:R-:W-:Y:S01]  /*1df0*/  FFMA.RZ R11, R3, R17.reuse, R18.reuse ;  /* 0x00000011030b7223 */ /* 0x180fe2000000c012 */
[----:B------:R-:W-:Y:S01]  /*1e00*/  IADD3 R16, PT, PT, R15, 0x20, RZ ;  /* 0x000000200f107810 */ /* 0x000fe20007ffe0ff */
[-CC-:B------:R-:W-:Y:S01]  /*1e10*/  FFMA.RM R14, R3, R17.reuse, R18.reuse ;  /* 0x00000011030e7223 */ /* 0x180fe20000004012 */
[----:B------:R-:W-:Y:S02]  /*1e20*/  ISETP.NE.AND P3, PT, R15, RZ, PT ;  /* 0x000000ff0f00720c */ /* 0x000fe40003f65270 */
[----:B------:R-:W-:Y:S01]  /*1e30*/  LOP3.LUT R13, R11, 0x7fffff, RZ, 0xc0, !PT ;  /* 0x007fffff0b0d7812 */ /* 0x000fe200078ec0ff */
[----:B------:R-:W-:Y:S01]  /*1e40*/  FFMA.RP R11, R3, R17, R18 ;  /* 0x00000011030b7223 */ /* 0x000fe20000008012 */
[----:B------:R-:W-:Y:S01]  /*1e50*/  IMAD.MOV R3, RZ, RZ, -R15 ;  /* 0x000000ffff037224 */ /* 0x000fe200078e0a0f */
[----:B------:R-:W-:Y:S02]  /*1e60*/  ISETP.NE.AND P2, PT, R15, RZ, PT ;  /* 0x000000ff0f00720c */ /* 0x000fe40003f45270 */
[----:B------:R-:W-:-:S02]  /*1e70*/  LOP3.LUT R13, R13, 0x800000, RZ, 0xfc, !PT ;  /* 0x008000000d0d7812 */ /* 0x000fc400078efcff */
[----:B------:R-:W-:Y:S02]  /*1e80*/  FSETP.NEU.FTZ.AND P1, PT, R11, R14, PT ;  /* 0x0000000e0b00720b */ /* 0x000fe40003f3d000 */
[----:B------:R-:W-:Y:S02]  /*1e90*/  SHF.L.U32 R16, R13, R16, RZ ;  /* 0x000000100d107219 */ /* 0x000fe400000006ff */
[----:B------:R-:W-:Y:S02]  /*1ea0*/  SEL R14, R3, RZ, P3 ;  /* 0x000000ff030e7207 */ /* 0x000fe40001800000 */
[----:B------:R-:W-:Y:S02]  /*1eb0*/  ISETP.NE.AND P2, PT, R16, RZ, P2 ;  /* 0x000000ff1000720c */ /* 0x000fe40001745270 */
[----:B------:R-:W-:Y:S02]  /*1ec0*/  SHF.R.U32.HI R14, RZ, R14, R13 ;  /* 0x0000000eff0e7219 */ /* 0x000fe4000001160d */
[----:B------:R-:W-:-:S02]  /*1ed0*/  PLOP3.LUT P1, PT, P1, P2, PT, 0xf8, 0x8f ;  /* 0x00000000008f781c */ /* 0x000fc40000f25f70 */
[----:B------:R-:W-:Y:S02]  /*1ee0*/  SHF.R.U32.HI R16, RZ, 0x1, R14 ;  /* 0x00000001ff107819 */ /* 0x000fe4000001160e */
[----:B------:R-:W-:-:S04]  /*1ef0*/  SEL R3, RZ, 0x1, !P1 ;  /* 0x00000001ff037807 */ /* 0x000fc80004800000 */
[----:B------:R-:W-:-:S04]  /*1f00*/  LOP3.LUT R3, R3, 0x1, R16, 0xf8, !PT ;  /* 0x0000000103037812 */ /* 0x000fc800078ef810 */
[----:B------:R-:W-:-:S04]  /*1f10*/  LOP3.LUT R3, R3, R14, RZ, 0xc0, !PT ;  /* 0x0000000e03037212 */ /* 0x000fc800078ec0ff */
[----:B------:R-:W-:-:S04]  /*1f20*/  IADD3 R3, PT, PT, R16, R3, RZ ;  /* 0x0000000310037210 */ /* 0x000fc80007ffe0ff */
[----:B------:R-:W-:Y:S01]  /*1f30*/  LOP3.LUT R2, R3, R2, RZ, 0xfc, !PT ;  /* 0x0000000203027212 */ /* 0x000fe200078efcff */
[----:B------:R-:W-:Y:S06]  /*1f40*/  BRA `(.L_x_78) ;  /* 0x0000000000107947 */ /* 0x000fec0003800000 */
.L_x_77:
[----:B------:R-:W-:-:S04]  /*1f50*/  LOP3.LUT R2, R2, 0x80000000, RZ, 0xc0, !PT ;  /* 0x8000000002027812 */ /* 0x000fc800078ec0ff */
[----:B------:R-:W-:Y:S01]  /*1f60*/  LOP3.LUT R2, R2, 0x7f800000, RZ, 0xfc, !PT ;  /* 0x7f80000002027812 */ /* 0x000fe200078efcff */
[----:B------:R-:W-:Y:S06]  /*1f70*/  BRA `(.L_x_78) ;  /* 0x0000000000047947 */ /* 0x000fec0003800000 */
.L_x_76:
[----:B------:R-:W-:-:S07]  /*1f80*/  IMAD R2, R14, 0x800000, R2 ;  /* 0x008000000e027824 */ /* 0x000fce00078e0202 */
.L_x_78:
[----:B------:R-:W-:Y:S05]  /*1f90*/  BSYNC.RECONVERGENT B2 ;  /* 0x0000000000027941 */ /* 0x000fea0003800200 */
.L_x_75:
[----:B------:R-:W-:Y:S05]  /*1fa0*/  BRA `(.L_x_79) ;  /* 0x0000000000207947 */ /* 0x000fea0003800000 */
.L_x_74:
[----:B------:R-:W-:-:S04]  /*1fb0*/  LOP3.LUT R2, R3, 0x80000000, R2, 0x48, !PT ;  /* 0x8000000003027812 */ /* 0x000fc800078e4802 */
[----:B------:R-:W-:Y:S01]  /*1fc0*/  LOP3.LUT R2, R2, 0x7f800000, RZ, 0xfc, !PT ;  /* 0x7f80000002027812 */ /* 0x000fe200078efcff */
[----:B------:R-:W-:Y:S06]  /*1fd0*/  BRA `(.L_x_79) ;  /* 0x0000000000147947 */ /* 0x000fec0003800000 */
.L_x_73:
[----:B------:R-:W-:Y:S01]  /*1fe0*/  LOP3.LUT R2, R3, 0x80000000, R2, 0x48, !PT ;  /* 0x8000000003027812 */ /* 0x000fe200078e4802 */
[----:B------:R-:W-:Y:S06]  /*1ff0*/  BRA `(.L_x_79) ;  /* 0x00000000000c7947 */ /* 0x000fec0003800000 */
.L_x_72:
[----:B------:R-:W0:Y:S01]  /*2000*/  MUFU.RSQ R2, -QNAN ;  /* 0xffc0000000027908 */ /* 0x000e220000001400 */
[----:B------:R-:W-:Y:S05]  /*2010*/  BRA `(.L_x_79) ;  /* 0x0000000000047947 */ /* 0x000fea0003800000 */
.L_x_71:
[----:B------:R-:W-:-:S07]  /*2020*/  FADD.FTZ R2, R2, R3 ;  /* 0x0000000302027221 */ /* 0x000fce0000010000 */
.L_x_79:
[----:B------:R-:W-:Y:S05]  /*2030*/  BSYNC.RECONVERGENT B1 ;  /* 0x0000000000017941 */ /* 0x000fea0003800200 */
.L_x_69:
[----:B------:R-:W-:Y:S01]  /*2040*/  HFMA2 R3, -RZ, RZ, 0, 0 ;  /* 0x00000000ff037431 */ /* 0x000fe200000001ff */
[----:B0-----:R-:W-:Y:S01]  /*2050*/  MOV R14, R2 ;  /* 0x00000002000e7202 */ /* 0x001fe20000000f00 */
[----:B------:R-:W-:-:S04]  /*2060*/  IMAD.MOV.U32 R2, RZ, RZ, R8 ;  /* 0x000000ffff027224 */ /* 0x000fc800078e0008 */
[----:B------:R-:W-:Y:S05]  /*2070*/  RET.REL.NODEC R2 `(adamw_bn) ;  /* 0xffffffdc02e07950 */ /* 0x000fea0003c3ffff */
.L_x_80:
        /* <DEDUP_REMOVED lines=16> */
.L_x_222:


//--------------------- .text.adam_bn             --------------------------
	.section	.text.adam_bn,"ax",@progbits
	.align	128
        .global         adam_bn
        .type           adam_bn,@function
        .size           adam_bn,(.L_x_225 - adam_bn)
        .other          adam_bn,@"STO_CUDA_ENTRY STV_DEFAULT"
adam_bn:
.text.adam_bn:
        /* <DEDUP_REMOVED lines=15> */
[----:B-1----:R2:W3:Y:S01]  /*00f0*/  LDG.E R0, desc[UR4][R2.64] ;  /* 0x0000000402007981 */ /* 0x0024e2000c1e1900 */
[----:B------:R-:W-:Y:S01]  /*0100*/  BSSY.RECONVERGENT B0, `(.L_x_81) ;  /* 0x000000f000007945 */ /* 0x000fe20003800200 */
[----:B--2---:R-:W-:-:S04]  /*0110*/  I2FP.F32.S32 R3, UR6 ;  /* 0x0000000600037c45 */ /* 0x004fc80008201400 */
[----:B------:R-:W0:Y:S02]  /*0120*/  MUFU.RCP R4, R3 ;  /* 0x0000000300047308 */ /* 0x000e240000001000 */
[----:B0-----:R-:W-:-:S04]  /*0130*/  FFMA R5, -R3, R4, 1 ;  /* 0x3f80000003057423 */ /* 0x001fc80000000104 */
[----:B------:R-:W-:Y:S01]  /*0140*/  FFMA R5, R4, R5, R4 ;  /* 0x0000000504057223 */ /* 0x000fe20000000004 */
[----:B------:R-:W-:Y:S01]  /*0150*/  IMAD.MOV.U32 R4, RZ, RZ, 0x3f800000 ;  /* 0x3f800000ff047424 */ /* 0x000fe200078e00ff */
[----:B---3--:R-:W0:Y:S02]  /*0160*/  FCHK P0, R0, R3 ;  /* 0x0000000300007302 */ /* 0x008e240000000000 */
[----:B------:R-:W-:-:S04]  /*0170*/  FFMA R8, R0, R5, RZ ;  /* 0x0000000500087223 */ /* 0x000fc800000000ff */
[----:B------:R-:W-:-:S04]  /*0180*/  FFMA R7, -R3, R8, R0 ;  /* 0x0000000803077223 */ /* 0x000fc80000000100 */
[----:B------:R-:W-:Y:S01]  /*0190*/  FFMA R5, R5, R7, R8 ;  /* 0x0000000705057223 */ /* 0x000fe20000000008 */
[----:B0-----:R-:W-:Y:S06]  /*01a0*/  @!P0 BRA `(.L_x_82) ;  /* 0x0000000000108947 */ /* 0x001fec0003800000 */
[----:B------:R-:W-:Y:S01]  /*01b0*/  IMAD.MOV.U32 R2, RZ, RZ, R0 ;  /* 0x000000ffff027224 */ /* 0x000fe200078e0000 */
[----:B------:R-:W-:-:S07]  /*01c0*/  MOV R10, 0x1e0 ;  /* 0x000001e0000a7802 */ /* 0x000fce0000000f00 */
[----:B------:R-:W-:Y:S05]  /*01d0*/  CALL.REL.NOINC `($__internal_9_$__cuda_sm3x_div_rn_noftz_f32_slowpath) ;  /* 0x0000001800007944 */ /* 0x000fea0003c00000 */
[----:B------:R-:W-:-:S07]  /*01e0*/  MOV R5, R2 ;  /* 0x0000000200057202 */ /* 0x000fce0000000f00 */
.L_x_82:
[----:B------:R-:W-:Y:S05]  /*01f0*/  BSYNC.RECONVERGENT B0 ;  /* 0x0000000000007941 */ /* 0x000fea0003800200 */
.L_x_81:
[----:B------:R-:W0:Y:S08]  /*0200*/  LDC.64 R10, c[0x0][0x390] ;  /* 0x0000e400ff0a7b82 */ /* 0x000e300000000a00 */
[----:B------:R-:W1:Y:S08]  /*0210*/  LDC.64 R8, c[0x0][0x3a0] ;  /* 0x0000e800ff087b82 */ /* 0x000e700000000a00 */
[----:B------:R-:W2:Y:S01]  /*0220*/  LDC.64 R12, c[0x0][0x398] ;  /* 0x0000e600ff0c7b82 */ /* 0x000ea20000000a00 */
[----:B0-----:R-:W-:-:S05]  /*0230*/  IMAD.WIDE R10, R6, 0x4, R10 ;  /* 0x00000004060a7825 */ /* 0x001fca00078e020a */
[----:B------:R-:W3:Y:S01]  /*0240*/  LDG.E R3, desc[UR4][R10.64] ;  /* 0x000000040a037981 */ /* 0x000ee2000c1e1900 */
[----:B-1----:R-:W-:-:S04]  /*0250*/  FADD R0, -R8, 1 ;  /* 0x3f80000008007421 */ /* 0x002fc80000000100 */
[----:B------:R-:W-:Y:S01]  /*0260*/  FMUL R0, R0, R5 ;  /* 0x0000000500007220 */ /* 0x000fe20000400000 */
[----:B--2---:R-:W-:-:S04]  /*0270*/  IMAD.WIDE R12, R6, 0x4, R12 ;  /* 0x00000004060c7825 */ /* 0x004fc800078e020c */
[----:B---3--:R-:W-:-:S05]  /*0280*/  FFMA R3, R3, R8, R0 ;  /* 0x0000000803037223 */ /* 0x008fca0000000000 */
[----:B------:R0:W-:Y:S04]  /*0290*/  STG.E desc[UR4][R10.64], R3 ;  /* 0x000000030a007986 */ /* 0x0001e8000c101904 */
[----:B------:R-:W2:Y:S01]  /*02a0*/  LDG.E R0, desc[UR4][R12.64] ;  /* 0x000000040c007981 */ /* 0x000ea2000c1e1900 */
[----:B------:R-:W-:-:S04]  /*02b0*/  FADD R2, -R9, 1 ;  /* 0x3f80000009027421 */ /* 0x000fc80000000100 */
[----:B------:R-:W-:Y:S01]  /*02c0*/  FMUL R7, R2, R5 ;  /* 0x0000000502077220 */ /* 0x000fe20000400000 */
[----:B------:R-:W-:Y:S01]  /*02d0*/  FSETP.GEU.AND P0, PT, |R8|, 1.175494350822287508e-38, PT ;  /* 0x008000000800780b */ /* 0x000fe20003f0e200 */
[----:B--2---:R-:W-:-:S04]  /*02e0*/  FMUL R0, R0, R9 ;  /* 0x0000000900007220 */ /* 0x004fc80000400000 */
[----:B------:R-:W-:Y:S01]  /*02f0*/  FFMA R0, R7, R5, R0 ;  /* 0x0000000507007223 */ /* 0x000fe20000000000 */
[----:B------:R-:W-:-:S04]  /*0300*/  FMUL R5, |R8|, 16777216 ;  /* 0x4b80000008057820 */ /* 0x000fc80000400200 */
[----:B------:R1:W-:Y:S01]  /*0310*/  STG.E desc[UR4][R12.64], R0 ;  /* 0x000000000c007986 */ /* 0x0003e2000c101904 */
[----:B------:R-:W-:-:S03]  /*0320*/  FSEL R5, R5, |R8|, !P0 ;  /* 0x4000000805057208 */ /* 0x000fc60004000000 */
[----:B------:R2:W5:Y:S02]  /*0330*/  LDG.E R2, desc[UR4][R10.64] ;  /* 0x000000040a027981 */ /* 0x000564000c1e1900 */
[----:B0-----:R-:W-:-:S05]  /*0340*/  VIADD R3, R5, 0xc0cafb0d ;  /* 0xc0cafb0d05037836 */ /* 0x001fca0000000000 */
[----:B------:R-:W-:Y:S01]  /*0350*/  LOP3.LUT R14, R3, 0xff800000, RZ, 0xc0, !PT ;  /* 0xff800000030e7812 */ /* 0x000fe200078ec0ff */
[----:B-1----:R-:W-:Y:S01]  /*0360*/  HFMA2 R13, -RZ, RZ, 0.771484375, 0.21533203125 ;  /* 0x3a2c32e4ff0d7431 */ /* 0x002fe200000001ff */
[----:B------:R-:W-:-:S03]  /*0370*/  FSEL R3, RZ, -24, P0 ;  /* 0xc1c00000ff037808 */ /* 0x000fc60000000000 */
[----:B------:R-:W-:Y:S01]  /*0380*/  IMAD.IADD R5, R5, 0x1, -R14 ;  /* 0x0000000105057824 */ /* 0x000fe200078e0a0e */
[----:B------:R-:W-:-:S03]  /*0390*/  I2FP.F32.S32 R14, R14 ;  /* 0x0000000e000e7245 */ /* 0x000fc60000201400 */
[C---:B------:R-:W-:Y:S01]  /*03a0*/  FADD R7, R5.reuse, 1 ;  /* 0x3f80000005077421 */ /* 0x040fe20000000000 */
[----:B------:R-:W-:Y:S01]  /*03b0*/  FADD R5, R5, -1 ;  /* 0xbf80000005057421 */ /* 0x000fe20000000000 */
[----:B------:R-:W-:-:S03]  /*03c0*/  FFMA R14, R14, 1.1920928955078125e-07, R3 ;  /* 0x340000000e0e7823 */ /* 0x000fc60000000003 */
[----:B------:R-:W-:Y:S01]  /*03d0*/  FADD R12, R5, R5 ;  /* 0x00000005050c7221 */ /* 0x000fe20000000000 */
[----:B------:R-:W0:Y:S03]  /*03e0*/  MUFU.RCP R7, R7 ;  /* 0x0000000700077308 */ /* 0x000e260000001000 */
[----:B0-----:R-:W-:-:S04]  /*03f0*/  FMUL R9, R7, R12 ;  /* 0x0000000c07097220 */ /* 0x001fc80000400000 */
[----:B--2---:R-:W-:Y:S01]  /*0400*/  FADD R11, R5, -R9 ;  /* 0x80000009050b7221 */ /* 0x004fe20000000000 */
[C---:B------:R-:W-:Y:S01]  /*0410*/  FMUL R10, R9.reuse, R9 ;  /* 0x00000009090a7220 */ /* 0x040fe20000400000 */
[----:B------:R-:W-:Y:S02]  /*0420*/  FFMA R3, R9, 1.4426950216293334961, R14 ;  /* 0x3fb8aa3b09037823 */ /* 0x000fe4000000000e */
[----:B------:R-:W-:Y:S01]  /*0430*/  FADD R12, R11, R11 ;  /* 0x0000000b0b0c7221 */ /* 0x000fe20000000000 */
[----:B------:R-:W-:Y:S01]  /*0440*/  FFMA R11, R10, R13, 0.0032181653659790754318 ;  /* 0x3b52e7db0a0b7423 */ /* 0x000fe2000000000d */
[----:B------:R-:W-:Y:S01]  /*0450*/  FADD R14, R14, -R3 ;  /* 0x800000030e0e7221 */ /* 0x000fe20000000000 */
[----:B------:R-:W0:Y:S01]  /*0460*/  LDC R13, c[0x0][0x3b4] ;  /* 0x0000ed00ff0d7b82 */ /* 0x000e220000000800 */
        /* <DEDUP_REMOVED lines=9> */
[----:B------:R-:W-:-:S04]  /*0500*/  FFMA R5, R12, R7, R5 ;  /* 0x000000070c057223 */ /* 0x000fc80000000005 */
[----:B------:R-:W-:Y:S01]  /*0510*/  FFMA R12, R9, R10, R5 ;  /* 0x0000000a090c7223 */ /* 0x000fe20000000005 */
[----:B------:R-:W-:Y:S01]  /*0520*/  IMAD.MOV.U32 R9, RZ, RZ, 0x391fcb8e ;  /* 0x391fcb8eff097424 */ /* 0x000fe200078e00ff */
[----:B0-----:R-:W-:Y:S02]  /*0530*/  I2FP.F32.S32 R5, R13 ;  /* 0x0000000d00057245 */ /* 0x001fe40000201400 */
        /* <DEDUP_REMOVED lines=8> */
[----:B------:R-:W-:Y:S02]  /*05c0*/  FFMA R3, R5, R12, R3 ;  /* 0x0000000c05037223 */ /* 0x000fe40000000003 */
[----:B------:R-:W1:Y:S01]  /*05d0*/  F2I.NTZ R11, R10 ;  /* 0x0000000a000b7305 */ /* 0x000e620000203100 */
[----:B0-----:R-:W-:Y:S01]  /*05e0*/  FADD R12, R10, -R7 ;  /* 0x800000070a0c7221 */ /* 0x001fe20000000000 */
[----:B------:R-:W-:-:S03]  /*05f0*/  FSETP.GT.AND P0, PT, R7, RZ, PT ;  /* 0x000000ff0700720b */ /* 0x000fc60003f04000 */
[----:B------:R-:W-:Y:S01]  /*0600*/  FADD R12, R3, R12 ;  /* 0x0000000c030c7221 */ /* 0x000fe20000000000 */
[----:B------:R-:W-:Y:S02]  /*0610*/  SEL R14, RZ, 0x83000000, P0 ;  /* 0x83000000ff0e7807 */ /* 0x000fe40000000000 */
[----:B------:R-:W-:Y:S01]  /*0620*/  ISETP.NE.AND P0, PT, R13, RZ, PT ;  /* 0x000000ff0d00720c */ /* 0x000fe20003f05270 */
[----:B------:R-:W-:Y:S02]  /*0630*/  FFMA R3, R12, R9, 0.0013391353422775864601 ;  /* 0x3aaf85ed0c037423 */ /* 0x000fe40000000009 */
[----:B------:R-:W-:Y:S01]  /*0640*/  VIADD R16, R14, 0x7f000000 ;  /* 0x7f0000000e107836 */ /* 0x000fe20000000000 */
[----:B------:R-:W-:Y:S01]  /*0650*/  FSETP.EQ.OR P2, PT, R8, 1, !P0 ;  /* 0x3f8000000800780b */ /* 0x000fe20004742400 */
[----:B------:R-:W-:Y:S01]  /*0660*/  FFMA R3, R12, R3, 0.0096188392490148544312 ;  /* 0x3c1d98560c037423 */ /* 0x000fe20000000003 */
[----:B-1----:R-:W-:-:S03]  /*0670*/  LEA R14, R11, -R14, 0x17 ;  /* 0x8000000e0b0e7211 */ /* 0x002fc600078eb8ff */
        /* <DEDUP_REMOVED lines=25> */
.L_x_84:
[----:B------:R-:W-:Y:S02]  /*0810*/  FSETP.NEU.AND P1, PT, |R5|, +INF , PT ;  /* 0x7f8000000500780b */ /* 0x000fe40003f2d200 */
[----:B------:R-:W-:-:S13]  /*0820*/  FSETP.EQ.AND P2, PT, R8, -1, PT ;  /* 0xbf8000000800780b */ /* 0x000fda0003f42000 */
[----:B------:R-:W-:Y:S05]  /*0830*/  @!P1 BRA P2, `(.L_x_83) ;  /* 0x0000000000109947 */ /* 0x000fea0001000000 */
[----:B------:R-:W-:Y:S01]  /*0840*/  FSETP.GEU.AND P1, PT, R8, RZ, PT ;  /* 0x000000ff0800720b */ /* 0x000fe20003f2e000 */
[----:B------:R-:W-:-:S12]  /*0850*/  IMAD.MOV.U32 R4, RZ, RZ, R9 ;  /* 0x000000ffff047224 */ /* 0x000fd800078e0009 */
[----:B------:R-:W-:-:S04]  /*0860*/  @!P1 FSETP.NEU.AND P2, PT, |R7|, 1, PT ;  /* 0x3f8000000700980b */ /* 0x000fc80003f4d200 */
[----:B------:R-:W-:-:S09]  /*0870*/  @!P1 FSEL R4, R9, -R9, P2 ;  /* 0x8000000909049208 */ /* 0x000fd20001000000 */
.L_x_83:
        /* <DEDUP_REMOVED lines=13> */
[----:B------:R-:W-:Y:S05]  /*0950*/  CALL.REL.NOINC `($__internal_9_$__cuda_sm3x_div_rn_noftz_f32_slowpath) ;  /* 0x0000001000207944 */ /* 0x000fea0003c00000 */
[----:B------:R-:W-:-:S07]  /*0960*/  IMAD.MOV.U32 R4, RZ, RZ, R2 ;  /* 0x000000ffff047224 */ /* 0x000fce00078e0002 */
.L_x_86:
[----:B------:R-:W-:Y:S05]  /*0970*/  BSYNC.RECONVERGENT B0 ;  /* 0x0000000000007941 */ /* 0x000fea0003800200 */
.L_x_85:
[----:B------:R-:W0:Y:S01]  /*0980*/  LDC R2, c[0x0][0x3a4] ;  /* 0x0000e900ff027b82 */ /* 0x000e220000000800 */
[----:B------:R-:W-:Y:S02]  /*0990*/  IMAD.MOV.U32 R16, RZ, RZ, 0x3a2c32e4 ;  /* 0x3a2c32e4ff107424 */ /* 0x000fe400078e00ff */
[C---:B0-----:R-:W-:Y:S01]  /*09a0*/  FMUL R3, |R2|.reuse, 16777216 ;  /* 0x4b80000002037820 */ /* 0x041fe20000400200 */
[C---:B------:R-:W-:Y:S02]  /*09b0*/  FSETP.GEU.AND P1, PT, |R2|.reuse, 1.175494350822287508e-38, PT ;  /* 0x008000000200780b */ /* 0x040fe40003f2e200 */
[----:B------:R-:W-:Y:S02]  /*09c0*/  FSETP.EQ.OR P0, PT, R2, 1, !P0 ;  /* 0x3f8000000200780b */ /* 0x000fe40004702400 */
[----:B------:R-:W-:-:S05]  /*09d0*/  FSEL R3, R3, |R2|, !P1 ;  /* 0x4000000203037208 */ /* 0x000fca0004800000 */
[----:B------:R-:W-:-:S05]  /*09e0*/  VIADD R9, R3, 0xc0cafb0d ;  /* 0xc0cafb0d03097836 */ /* 0x000fca0000000000 */
[----:B------:R-:W-:-:S04]  /*09f0*/  LOP3.LUT R10, R9, 0xff800000, RZ, 0xc0, !PT ;  /* 0xff800000090a7812 */ /* 0x000fc800078ec0ff */
[-C--:B------:R-:W-:Y:S02]  /*0a00*/  IADD3 R3, PT, PT, R3, -R10.reuse, RZ ;  /* 0x8000000a03037210 */ /* 0x080fe40007ffe0ff */
[----:B------:R-:W-:-:S03]  /*0a10*/  I2FP.F32.S32 R10, R10 ;  /* 0x0000000a000a7245 */ /* 0x000fc60000201400 */
[C---:B------:R-:W-:Y:S01]  /*0a20*/  FADD R11, R3.reuse, 1 ;  /* 0x3f800000030b7421 */ /* 0x040fe20000000000 */
[----:B------:R-:W-:Y:S01]  /*0a30*/  FADD R12, R3, -1 ;  /* 0xbf800000030c7421 */ /* 0x000fe20000000000 */
[----:B------:R-:W-:-:S03]  /*0a40*/  FSEL R3, RZ, -24, P1 ;  /* 0xc1c00000ff037808 */ /* 0x000fc60000800000 */
[----:B------:R-:W-:Y:S01]  /*0a50*/  FADD R14, R12, R12 ;  /* 0x0000000c0c0e7221 */ /* 0x000fe20000000000 */
[----:B------:R-:W0:Y:S01]  /*0a60*/  MUFU.RCP R11, R11 ;  /* 0x0000000b000b7308 */ /* 0x000e220000001000 */
[----:B------:R-:W-:Y:S02]  /*0a70*/  FFMA R10, R10, 1.1920928955078125e-07, R3 ;  /* 0x340000000a0a7823 */ /* 0x000fe40000000003 */
[----:B0-----:R-:W-:-:S04]  /*0a80*/  FMUL R9, R11, R14 ;  /* 0x0000000e0b097220 */ /* 0x001fc80000400000 */
        /* <DEDUP_REMOVED lines=24> */
[----:B------:R-:W-:Y:S01]  /*0c10*/  FFMA R3, R5, R14, R3 ;  /* 0x0000000e05037223 */ /* 0x000fe20000000003 */
[----:B------:R-:W-:Y:S01]  /*0c20*/  IMAD.MOV.U32 R14, RZ, RZ, 0x391fcb8e ;  /* 0x391fcb8eff0e7424 */ /* 0x000fe200078e00ff */
        /* <DEDUP_REMOVED lines=8> */
[----:B------:R-:W-:Y:S01]  /*0cb0*/  IADD3 R9, PT, PT, R14, 0x7f000000, RZ ;  /* 0x7f0000000e097810 */ /* 0x000fe20007ffe0ff */
[----:B-1----:R-:W-:Y:S02]  /*0cc0*/  IMAD R14, R11, 0x800000, -R14 ;  /* 0x008000000b0e7824 */ /* 0x002fe400078e0a0e */
        /* <DEDUP_REMOVED lines=22> */
.L_x_88:
[----:B------:R-:W-:Y:S02]  /*0e30*/  FSETP.NEU.AND P0, PT, |R5|, +INF , PT ;  /* 0x7f8000000500780b */ /* 0x000fe40003f0d200 */
[----:B------:R-:W-:-:S13]  /*0e40*/  FSETP.EQ.AND P1, PT, R2, -1, PT ;  /* 0xbf8000000200780b */ /* 0x000fda0003f22000 */
[----:B------:R-:W-:Y:S05]  /*0e50*/  @!P0 BRA P1, `(.L_x_87) ;  /* 0x0000000000108947 */ /* 0x000fea0000800000 */
[----:B------:R-:W-:Y:S02]  /*0e60*/  FSETP.GEU.AND P0, PT, R2, RZ, PT ;  /* 0x000000ff0200720b */ /* 0x000fe40003f0e000 */
[----:B------:R-:W-:-:S11]  /*0e70*/  MOV R8, R9 ;  /* 0x0000000900087202 */ /* 0x000fd60000000f00 */
[----:B------:R-:W-:-:S04]  /*0e80*/  @!P0 FSETP.NEU.AND P1, PT, |R7|, 1, PT ;  /* 0x3f8000000700880b */ /* 0x000fc80003f2d200 */
[----:B------:R-:W-:-:S09]  /*0e90*/  @!P0 FSEL R8, R9, -R9, P1 ;  /* 0x8000000909088208 */ /* 0x000fd20000800000 */
.L_x_87:
        /* <DEDUP_REMOVED lines=10> */
[----:B------:R-:W-:Y:S01]  /*0f40*/  IMAD.MOV.U32 R2, RZ, RZ, R0 ;  /* 0x000000ffff027224 */ /* 0x000fe200078e0000 */
[----:B------:R-:W-:Y:S02]  /*0f50*/  MOV R3, R7 ;  /* 0x0000000700037202 */ /* 0x000fe40000000f00 */
[----:B------:R-:W-:-:S07]  /*0f60*/  MOV R10, 0xf80 ;  /* 0x00000f80000a7802 */ /* 0x000fce0000000f00 */
[----:B------:R-:W-:Y:S05]  /*0f70*/  CALL.REL.NOINC `($__internal_9_$__cuda_sm3x_div_rn_noftz_f32_slowpath) ;  /* 0x0000000800987944 */ /* 0x000fea0003c00000 */
[----:B------:R-:W-:-:S07]  /*0f80*/  IMAD.MOV.U32 R8, RZ, RZ, R2 ;  /* 0x000000ffff087224 */ /* 0x000fce00078e0002 */
.L_x_90:
[----:B------:R-:W-:Y:S05]  /*0f90*/  BSYNC.RECONVERGENT B0 ;  /* 0x0000000000007941 */ /* 0x000fea0003800200 */
.L_x_89:
[----:B------:R-:W0:Y:S01]  /*0fa0*/  LDC.64 R2, c[0x0][0x388] ;  /* 0x0000e200ff027b82 */ /* 0x000e220000000a00 */
[----:B------:R-:W1:Y:S01]  /*0fb0*/  LDCU UR6, c[0x0][0x3a8] ;  /* 0x00007500ff0677ac */ /* 0x000e620008000800 */
[----:B0-----:R-:W-:-:S05]  /*0fc0*/  IMAD.WIDE R6, R6, 0x4, R2 ;  /* 0x0000000406067825 */ /* 0x001fca00078e0202 */
[----:B------:R-:W2:Y:S01]  /*0fd0*/  LDG.E R5, desc[UR4][R6.64] ;  /* 0x0000000406057981 */ /* 0x000ea2000c1e1900 */
[----:B------:R-:W-:Y:S01]  /*0fe0*/  IADD3 R0, PT, PT, R8, -0xd000000, RZ ;  /* 0xf300000008007810 */ /* 0x000fe20007ffe0ff */
[----:B-1----:R-:W-:Y:S01]  /*0ff0*/  FMUL R10, R4, UR6 ;  /* 0x00000006040a7c20 */ /* 0x002fe20008400000 */
[----:B------:R0:W1:Y:S01]  /*1000*/  MUFU.RSQ R9, R8 ;  /* 0x0000000800097308 */ /* 0x0000620000001400 */
[----:B------:R-:W-:Y:S01]  /*1010*/  BSSY.RECONVERGENT B0, `(.L_x_91) ;  /* 0x000000d000007945 */ /* 0x000fe20003800200 */
[----:B------:R-:W-:-:S06]  /*1020*/  ISETP.GT.U32.AND P0, PT, R0, 0x727fffff, PT ;  /* 0x727fffff0000780c */ /* 0x000fcc0003f04070 */
[----:B------:R-:W3:Y:S08]  /*1030*/  F2F.F64.F32 R10, R10 ;  /* 0x0000000a000a7310 */ /* 0x000ef00000201800 */
[----:B--2---:R-:W2:Y:S01]  /*1040*/  F2F.F64.F32 R4, R5 ;  /* 0x0000000500047310 */ /* 0x004ea20000201800 */
[----:B01-3--:R-:W-:Y:S05]  /*1050*/  @!P0 BRA `(.L_x_92) ;  /* 0x0000000000108947 */ /* 0x00bfea0003800000 */
[----:B------:R-:W-:Y:S01]  /*1060*/  IMAD.MOV.U32 R0, RZ, RZ, R8 ;  /* 0x000000ffff007224 */ /* 0x000fe200078e0008 */
[----:B------:R-:W-:-:S07]  /*1070*/  MOV R13, 0x1090 ;  /* 0x00001090000d7802 */ /* 0x000fce0000000f00 */
[----:B--2---:R-:W-:Y:S05]  /*1080*/  CALL.REL.NOINC `($__internal_8_$__cuda_sm20_sqrt_rn_f32_slowpath) ;  /* 0x0000000400f87944 */ /* 0x004fea0003c00000 */
[----:B------:R-:W-:Y:S05]  /*1090*/  BRA `(.L_x_93) ;  /* 0x0000000000107947 */ /* 0x000fea0003800000 */
.L_x_92:
[C---:B------:R-:W-:Y:S01]  /*10a0*/  FMUL.FTZ R3, R9.reuse, R8 ;  /* 0x0000000809037220 */ /* 0x040fe20000410000 */
[----:B------:R-:W-:-:S03]  /*10b0*/  FMUL.FTZ R2, R9, 0.5 ;  /* 0x3f00000009027820 */ /* 0x000fc60000410000 */
[----:B------:R-:W-:-:S04]  /*10c0*/  FFMA R0, -R3, R3, R8 ;  /* 0x0000000303007223 */ /* 0x000fc80000000108 */
[----:B------:R-:W-:-:S07]  /*10d0*/  FFMA R0, R0, R2, R3 ;  /* 0x0000000200007223 */ /* 0x000fce0000000003 */
.L_x_93:
[----:B------:R-:W-:Y:S05]  /*10e0*/  BSYNC.RECONVERGENT B0 ;  /* 0x0000000000007941 */ /* 0x000fea0003800200 */
.L_x_91:
[----:B------:R-:W0:Y:S01]  /*10f0*/  F2F.F64.F32 R8, R0 ;  /* 0x0000000000087310 */ /* 0x000e220000201800 */
[----:B------:R-:W-:Y:S01]  /*1100*/  UMOV UR6, 0xe2308c3a ;  /* 0xe2308c3a00067882 */ /* 0x000fe20000000000 */
[----:B------:R-:W-:Y:S01]  /*1110*/  UMOV UR7, 0x3e45798e ;  /* 0x3e45798e00077882 */ /* 0x000fe20000000000 */
[----:B------:R-:W-:Y:S01]  /*1120*/  MOV R2, 0x1 ;  /* 0x0000000100027802 */ /* 0x000fe20000000f00 */
[----:B------:R-:W-:Y:S01]  /*1130*/  BSSY.RECONVERGENT B0, `(.L_x_94) ;  /* 0x0000013000007945 */ /* 0x000fe20003800200 */
[----:B------:R-:W-:Y:S01]  /*1140*/  FSETP.GEU.AND P1, PT, |R11|, 6.5827683646048100446e-37, PT ;  /* 0x036000000b00780b */ /* 0x000fe20003f2e200 */
[----:B0-----:R-:W-:-:S06]  /*1150*/  DADD R8, R8, UR6 ;  /* 0x0000000608087e29 */ /* 0x001fcc0008000000 */
[----:B------:R-:W0:Y:S02]  /*1160*/  MUFU.RCP64H R3, R9 ;  /* 0x0000000900037308 */ /* 0x000e240000001800 */
[----:B0-----:R-:W-:-:S08]  /*1170*/  DFMA R12, -R8, R2, 1 ;  /* 0x3ff00000080c742b */ /* 0x001fd00000000102 */
[----:B------:R-:W-:-:S08]  /*1180*/  DFMA R12, R12, R12, R12 ;  /* 0x0000000c0c0c722b */ /* 0x000fd0000000000c */
[----:B------:R-:W-:-:S08]  /*1190*/  DFMA R12, R2, R12, R2 ;  /* 0x0000000c020c722b */ /* 0x000fd00000000002 */
[----:B------:R-:W-:-:S08]  /*11a0*/  DFMA R2, -R8, R12, 1 ;  /* 0x3ff000000802742b */ /* 0x000fd0000000010c */
[----:B------:R-:W-:-:S08]  /*11b0*/  DFMA R2, R12, R2, R12 ;  /* 0x000000020c02722b */ /* 0x000fd0000000000c */
[----:B------:R-:W-:-:S08]  /*11c0*/  DMUL R12, R10, R2 ;  /* 0x000000020a0c7228 */ /* 0x000fd00000000000 */
[----:B------:R-:W-:-:S08]  /*11d0*/  DFMA R14, -R8, R12, R10 ;  /* 0x0000000c080e722b */ /* 0x000fd0000000010a */
[----:B------:R-:W-:-:S10]  /*11e0*/  DFMA R2, R2, R14, R12 ;  /* 0x0000000e0202722b */ /* 0x000fd4000000000c */
[----:B------:R-:W-:-:S05]  /*11f0*/  FFMA R0, RZ, R9, R3 ;  /* 0x00000009ff007223 */ /* 0x000fca0000000003 */
[----:B------:R-:W-:-:S13]  /*1200*/  FSETP.GT.AND P0, PT, |R0|, 1.469367938527859385e-39, PT ;  /* 0x001000000000780b */ /* 0x000fda0003f04200 */
[----:B------:R-:W-:Y:S05]  /*1210*/  @P0 BRA P1, `(.L_x_95) ;  /* 0x0000000000100947 */ /* 0x000fea0000800000 */
[----:B------:R-:W-:-:S07]  /*1220*/  MOV R0, 0x1240 ;  /* 0x0000124000007802 */ /* 0x000fce0000000f00 */
[----:B--2---:R-:W-:Y:S05]  /*1230*/  CALL.REL.NOINC `($__internal_7_$__cuda_sm20_div_rn_f64_full) ;  /* 0x00000000001c7944 */ /* 0x004fea0003c00000 */
[----:B------:R-:W-:Y:S01]  /*1240*/  IMAD.MOV.U32 R2, RZ, RZ, R14 ;  /* 0x000000ffff027224 */ /* 0x000fe200078e000e */
[----:B------:R-:W-:-:S07]  /*1250*/  MOV R3, R15 ;  /* 0x0000000f00037202 */ /* 0x000fce0000000f00 */
.L_x_95:
[----:B------:R-:W-:Y:S05]  /*1260*/  BSYNC.RECONVERGENT B0 ;  /* 0x0000000000007941 */ /* 0x000fea0003800200 */
.L_x_94:
[----:B--2---:R-:W-:-:S10]  /*1270*/  DADD R4, R4, -R2 ;  /* 0x0000000004047229 */ /* 0x004fd40000000802 */
[----:B------:R-:W0:Y:S02]  /*1280*/  F2F.F32.F64 R5, R4 ;  /* 0x0000000400057310 */ /* 0x000e240000301000 */
[----:B0-----:R-:W-:Y:S01]  /*1290*/  STG.E desc[UR4][R6.64], R5 ;  /* 0x0000000506007986 */ /* 0x001fe2000c101904 */
[----:B------:R-:W-:Y:S05]  /*12a0*/  EXIT ;  /* 0x000000000000794d */ /* 0x000fea0003800000 */
        .weak           $__internal_7_$__cuda_sm20_div_rn_f64_full
        .type           $__internal_7_$__cuda_sm20_div_rn_f64_full,@function
        .size           $__internal_7_$__cuda_sm20_div_rn_f64_full,($__internal_8_$__cuda_sm20_sqrt_rn_f32_slowpath - $__internal_7_$__cuda_sm20_div_rn_f64_full)
$__internal_7_$__cuda_sm20_div_rn_f64_full:
[C---:B------:R-:W-:Y:S01]  /*12b0*/  FSETP.GEU.AND P0, PT, |R9|.reuse, 1.469367938527859385e-39, PT ;  /* 0x001000000900780b */ /* 0x040fe20003f0e200 */
[----:B------:R-:W-:Y:S01]  /*12c0*/  BSSY.RECONVERGENT B1, `(.L_x_96) ;  /* 0x0000057000017945 */ /* 0x000fe20003800200 */
[----:B------:R-:W-:Y:S02]  /*12d0*/  LOP3.LUT R2, R9, 0x800fffff, RZ, 0xc0, !PT ;  /* 0x800fffff09027812 */ /* 0x000fe400078ec0ff */
[C---:B------:R-:W-:Y:S02]  /*12e0*/  FSETP.GEU.AND P2, PT, |R11|.reuse, 1.469367938527859385e-39, PT ;  /* 0x001000000b00780b */ /* 0x040fe40003f4e200 */
[----:B------:R-:W-:Y:S01]  /*12f0*/  LOP3.LUT R3, R2, 0x3ff00000, RZ, 0xfc, !PT ;  /* 0x3ff0000002037812 */ /* 0x000fe200078efcff */
[----:B------:R-:W-:Y:S01]  /*1300*/  IMAD.MOV.U32 R2, RZ, RZ, R8 ;  /* 0x000000ffff027224 */ /* 0x000fe200078e0008 */
[----:B------:R-:W-:Y:S02]  /*1310*/  MOV R12, 0x1 ;  /* 0x00000001000c7802 */ /* 0x000fe40000000f00 */
[----:B------:R-:W-:-:S03]  /*1320*/  LOP3.LUT R14, R11, 0x7ff00000, RZ, 0xc0, !PT ;  /* 0x7ff000000b0e7812 */ /* 0x000fc600078ec0ff */
[----:B------:R-:W-:-:S04]  /*1330*/  @!P0 DMUL R2, R8, 8.98846567431157953865e+307 ;  /* 0x7fe0000008028828 */ /* 0x000fc80000000000 */
[----:B------:R-:W-:Y:S01]  /*1340*/  @!P2 LOP3.LUT R15, R9, 0x7ff00000, RZ, 0xc0, !PT ;  /* 0x7ff00000090fa812 */ /* 0x000fe200078ec0ff */
[----:B------:R-:W-:Y:S01]  /*1350*/  @!P2 IMAD.MOV.U32 R20, RZ, RZ, RZ ;  /* 0x000000ffff14a224 */ /* 0x000fe200078e00ff */
[----:B------:R-:W0:Y:S02]  /*1360*/  MUFU.RCP64H R13, R3 ;  /* 0x00000003000d7308 */ /* 0x000e240000001800 */
[----:B------:R-:W-:Y:S01]  /*1370*/  @!P2 ISETP.GE.U32.AND P3, PT, R14, R15, PT ;  /* 0x0000000f0e00a20c */ /* 0x000fe20003f66070 */
[----:B------:R-:W-:-:S05]  /*1380*/  IMAD.MOV.U32 R15, RZ, RZ, 0x1ca00000 ;  /* 0x1ca00000ff0f7424 */ /* 0x000fca00078e00ff */
[----:B------:R-:W-:-:S04]  /*1390*/  @!P2 SEL R21, R15, 0x63400000, !P3 ;  /* 0x634000000f15a807 */ /* 0x000fc80005800000 */
[----:B------:R-:W-:-:S04]  /*13a0*/  @!P2 LOP3.LUT R21, R21, 0x80000000, R11, 0xf8, !PT ;  /* 0x800000001515a812 */ /* 0x000fc800078ef80b */
[----:B------:R-:W-:Y:S01]  /*13b0*/  @!P2 LOP3.LUT R21, R21, 0x100000, RZ, 0xfc, !PT ;  /* 0x001000001515a812 */ /* 0x000fe200078efcff */
[----:B0-----:R-:W-:-:S08]  /*13c0*/  DFMA R16, R12, -R2, 1 ;  /* 0x3ff000000c10742b */ /* 0x001fd00000000802 */
[----:B------:R-:W-:Y:S01]  /*13d0*/  DFMA R18, R16, R16, R16 ;  /* 0x000000101012722b */ /* 0x000fe20000000010 */
[----:B------:R-:W-:-:S04]  /*13e0*/  LOP3.LUT R17, R9, 0x7ff00000, RZ, 0xc0, !PT ;  /* 0x7ff0000009117812 */ /* 0x000fc800078ec0ff */
[----:B------:R-:W-:-:S03]  /*13f0*/  ISETP.GE.U32.AND P1, PT, R14, R17, PT ;  /* 0x000000110e00720c */ /* 0x000fc60003f26070 */
[----:B------:R-:W-:Y:S01]  /*1400*/  DFMA R18, R12, R18, R12 ;  /* 0x000000120c12722b */ /* 0x000fe2000000000c */
[----:B------:R-:W-:Y:S02]  /*1410*/  SEL R13, R15, 0x63400000, !P1 ;  /* 0x634000000f0d7807 */ /* 0x000fe40004800000 */
[----:B------:R-:W-:Y:S02]  /*1420*/  MOV R12, R10 ;  /* 0x0000000a000c7202 */ /* 0x000fe40000000f00 */
[----:B------:R-:W-:-:S03]  /*1430*/  LOP3.LUT R13, R13, 0x800fffff, R11, 0xf8, !PT ;  /* 0x800fffff0d0d7812 */ /* 0x000fc600078ef80b */
[----:B------:R-:W-:-:S03]  /*1440*/  DFMA R22, R18, -R2, 1 ;  /* 0x3ff000001216742b */ /* 0x000fc60000000802 */
[----:B------:R-:W-:-:S05]  /*1450*/  @!P2 DFMA R12, R12, 2, -R20 ;  /* 0x400000000c0ca82b */ /* 0x000fca0000000814 */
[----:B------:R-:W-:Y:S01]  /*1460*/  DFMA R18, R18, R22, R18 ;  /* 0x000000161212722b */ /* 0x000fe20000000012 */
[----:B------:R-:W-:Y:S01]  /*1470*/  MOV R22, R14 ;  /* 0x0000000e00167202 */ /* 0x000fe20000000f00 */
[----:B------:R-:W-:Y:S01]  /*1480*/  IMAD.MOV.U32 R23, RZ, RZ, R17 ;  /* 0x000000ffff177224 */ /* 0x000fe200078e0011 */
[----:B------:R-:W-:Y:S02]  /*1490*/  @!P0 LOP3.LUT R23, R3, 0x7ff00000, RZ, 0xc0, !PT ;  /* 0x7ff0000003178812 */ /* 0x000fe400078ec0ff */
[----:B------:R-:W-:-:S03]  /*14a0*/  @!P2 LOP3.LUT R22, R13, 0x7ff00000, RZ, 0xc0, !PT ;  /* 0x7ff000000d16a812 */ /* 0x000fc600078ec0ff */
[----:B------:R-:W-:Y:S01]  /*14b0*/  DMUL R20, R18, R12 ;  /* 0x0000000c12147228 */ /* 0x000fe20000000000 */
[----:B------:R-:W-:Y:S01]  /*14c0*/  VIADD R25, R23, 0xffffffff ;  /* 0xffffffff17197836 */ /* 0x000fe20000000000 */
[----:B------:R-:W-:-:S04]  /*14d0*/  IADD3 R24, PT, PT, R22, -0x1, RZ ;  /* 0xffffffff16187810 */ /* 0x000fc80007ffe0ff */
[----:B------:R-:W-:Y:S02]  /*14e0*/  ISETP.GT.U32.AND P0, PT, R24, 0x7feffffe, PT ;  /* 0x7feffffe1800780c */ /* 0x000fe40003f04070 */
[----:B------:R-:W-:Y:S02]  /*14f0*/  DFMA R16, R20, -R2, R12 ;  /* 0x800000021410722b */ /* 0x000fe4000000000c */
[----:B------:R-:W-:-:S06]  /*1500*/  ISETP.GT.U32.OR P0, PT, R25, 0x7feffffe, P0 ;  /* 0x7feffffe1900780c */ /* 0x000fcc0000704470 */
[----:B------:R-:W-:-:S07]  /*1510*/  DFMA R16, R18, R16, R20 ;  /* 0x000000101210722b */ /* 0x000fce0000000014 */
[----:B------:R-:W-:Y:S05]  /*1520*/  @P0 BRA `(.L_x_97) ;  /* 0x00000000006c0947 */ /* 0x000fea0003800000 */
[----:B------:R-:W-:-:S04]  /*1530*/  LOP3.LUT R11, R9, 0x7ff00000, RZ, 0xc0, !PT ;  /* 0x7ff00000090b7812 */ /* 0x000fc800078ec0ff */
[CC--:B------:R-:W-:Y:S02]  /*1540*/  VIADDMNMX R10, R14.reuse, -R11.reuse, 0xb9600000, !PT ;  /* 0xb96000000e0a7446 */ /* 0x0c0fe4000780090b */
[----:B------:R-:W-:Y:S02]  /*1550*/  ISETP.GE.U32.AND P0, PT, R14, R11, PT ;  /* 0x0000000b0e00720c */ /* 0x000fe40003f06070 */
[----:B------:R-:W-:Y:S02]  /*1560*/  VIMNMX R10, PT, PT, R10, 0x46a00000, PT ;  /* 0x46a000000a0a7848 */ /* 0x000fe40003fe0100 */
[----:B------:R-:W-:-:S04]  /*1570*/  SEL R15, R15, 0x63400000, !P0 ;  /* 0x634000000f0f7807 */ /* 0x000fc80004000000 */
[----:B------:R-:W-:Y:S02]  /*1580*/  IADD3 R18, PT, PT, -R15, R10, RZ ;  /* 0x0000000a0f127210 */ /* 0x000fe40007ffe1ff */
[----:B------:R-:W-:-:S03]  /*1590*/  MOV R10, RZ ;  /* 0x000000ff000a7202 */ /* 0x000fc60000000f00 */
        /* <DEDUP_REMOVED lines=11> */
[----:B------:R-:W-:Y:S01]  /*1650*/  IMAD.MOV.U32 R2, RZ, RZ, RZ ;  /* 0x000000ffff027224 */ /* 0x000fe200078e00ff */
[----:B------:R-:W-:-:S05]  /*1660*/  DMUL.RP R10, R16, R10 ;  /* 0x0000000a100a7228 */ /* 0x000fca0000008000 */
[----:B------:R-:W-:-:S05]  /*1670*/  DFMA R2, R14, -R2, R16 ;  /* 0x800000020e02722b */ /* 0x000fca0000000010 */
[----:B------:R-:W-:Y:S02]  /*1680*/  LOP3.LUT R9, R11, R9, RZ, 0x3c, !PT ;  /* 0x000000090b097212 */ /* 0x000fe400078e3cff */
[----:B------:R-:W-:-:S04]  /*1690*/  IADD3 R2, PT, PT, -R18, -0x43300000, RZ ;  /* 0xbcd0000012027810 */ /* 0x000fc80007ffe1ff */
[----:B------:R-:W-:-:S04]  /*16a0*/  FSETP.NEU.AND P0, PT, |R3|, R2, PT ;  /* 0x000000020300720b */ /* 0x000fc80003f0d200 */
[----:B------:R-:W-:Y:S02]  /*16b0*/  FSEL R14, R10, R14, !P0 ;  /* 0x0000000e0a0e7208 */ /* 0x000fe40004000000 */
[----:B------:R-:W-:Y:S01]  /*16c0*/  FSEL R15, R9, R15, !P0 ;  /* 0x0000000f090f7208 */ /* 0x000fe20004000000 */
[----:B------:R-:W-:Y:S06]  /*16d0*/  BRA `(.L_x_98) ;  /* 0x0000000000547947 */ /* 0x000fec0003800000 */
.L_x_97:
        /* <DEDUP_REMOVED lines=16> */
.L_x_100:
[----:B------:R-:W-:Y:S01]  /*17e0*/  LOP3.LUT R15, R9, 0x80000, RZ, 0xfc, !PT ;  /* 0x00080000090f7812 */ /* 0x000fe200078efcff */
[----:B------:R-:W-:Y:S01]  /*17f0*/  IMAD.MOV.U32 R14, RZ, RZ, R8 ;  /* 0x000000ffff0e7224 */ /* 0x000fe200078e0008 */
[----:B------:R-:W-:Y:S06]  /*1800*/  BRA `(.L_x_98) ;  /* 0x0000000000087947 */ /* 0x000fec0003800000 */
.L_x_99:
[----:B------:R-:W-:Y:S02]  /*1810*/  LOP3.LUT R15, R11, 0x80000, RZ, 0xfc, !PT ;  /* 0x000800000b0f7812 */ /* 0x000fe400078efcff */
[----:B------:R-:W-:-:S07]  /*1820*/  MOV R14, R10 ;  /* 0x0000000a000e7202 */ /* 0x000fce0000000f00 */
.L_x_98:
[----:B------:R-:W-:Y:S05]  /*1830*/  BSYNC.RECONVERGENT B1 ;  /* 0x0000000000017941 */ /* 0x000fea0003800200 */
.L_x_96:
[----:B------:R-:W-:Y:S02]  /*1840*/  HFMA2 R3, -RZ, RZ, 0, 0 ;  /* 0x00000000ff037431 */ /* 0x000fe400000001ff */
[----:B------:R-:W-:-:S04]  /*1850*/  IMAD.MOV.U32 R2, RZ, RZ, R0 ;  /* 0x000000ffff027224 */ /* 0x000fc800078e0000 */
[----:B------:R-:W-:Y:S05]  /*1860*/  RET.REL.NODEC R2 `(adam_bn) ;  /* 0xffffffe402e47950 */ /* 0x000fea0003c3ffff */
        .weak           $__internal_8_$__cuda_sm20_sqrt_rn_f32_slowpath
        .type           $__internal_8_$__cuda_sm20_sqrt_rn_f32_slowpath,@function
        .size           $__internal_8_$__cuda_sm20_sqrt_rn_f32_slowpath,($__internal_9_$__cuda_sm3x_div_rn_noftz_f32_slowpath - $__internal_8_$__cuda_sm20_sqrt_rn_f32_slowpath)
$__internal_8_$__cuda_sm20_sqrt_rn_f32_slowpath:
        /* <DEDUP_REMOVED lines=19> */
.L_x_101:
[----:B------:R-:W-:Y:S01]  /*19a0*/  HFMA2 R3, -RZ, RZ, 0, 0 ;  /* 0x00000000ff037431 */ /* 0x000fe200000001ff */
[----:B------:R-:W-:Y:S01]  /*19b0*/  MOV R0, R2 ;  /* 0x0000000200007202 */ /* 0x000fe20000000f00 */
[----:B------:R-:W-:-:S04]  /*19c0*/  IMAD.MOV.U32 R2, RZ, RZ, R13 ;  /* 0x000000ffff027224 */ /* 0x000fc800078e000d */
[----:B------:R-:W-:Y:S05]  /*19d0*/  RET.REL.NODEC R2 `(adam_bn) ;  /* 0xffffffe402887950 */ /* 0x000fea0003c3ffff */
        .weak           $__internal_9_$__cuda_sm3x_div_rn_noftz_f32_slowpath
        .type           $__internal_9_$__cuda_sm3x_div_rn_noftz_f32_slowpath,@function
        .size           $__internal_9_$__cuda_sm3x_div_rn_noftz_f32_slowpath,(.L_x_225 - $__internal_9_$__cuda_sm3x_div_rn_noftz_f32_slowpath)
$__internal_9_$__cuda_sm3x_div_rn_noftz_f32_slowpath:
        /* <DEDUP_REMOVED lines=34> */
.L_x_103:
[----:B------:R-:W-:Y:S01]  /*1c00*/  LEA R12, R11, 0xc0800000, 0x17 ;  /* 0xc08000000b0c7811 */ /* 0x000fe200078eb8ff */
[----:B------:R-:W-:Y:S04]  /*1c10*/  BSSY.RECONVERGENT B2, `(.L_x_108) ;  /* 0x0000036000027945 */ /* 0x000fe80003800200 */
[----:B------:R-:W-:Y:S01]  /*1c20*/  IMAD.IADD R12, R3, 0x1, -R12 ;  /* 0x00000001030c7824 */ /* 0x000fe200078e0a0c */
[----:B------:R-:W-:-:S03]  /*1c30*/  IADD3 R3, PT, PT, R14, -0x7f, RZ ;  /* 0xffffff810e037810 */ /* 0x000fc60007ffe0ff */
        /* <DEDUP_REMOVED lines=31> */
[----:B------:R-:W-:Y:S01]  /*1e30*/  IADD3 R14, PT, PT, R11, 0x20, RZ ;  /* 0x000000200b0e7810 */ /* 0x000fe20007ffe0ff */
[----:B------:R-:W-:Y:S01]  /*1e40*/  IMAD.MOV R11, RZ, RZ, -R11 ;  /* 0x000000ffff0b7224 */ /* 0x000fe200078e0a0b */
        /* <DEDUP_REMOVED lines=14> */
.L_x_110:
[----:B------:R-:W-:-:S04]  /*1f30*/  LOP3.LUT R2, R2, 0x80000000, RZ, 0xc0, !PT ;  /* 0x8000000002027812 */ /* 0x000fc800078ec0ff */
[----:B------:R-:W-:Y:S01]  /*1f40*/  LOP3.LUT R2, R2, 0x7f800000, RZ, 0xfc, !PT ;  /* 0x7f80000002027812 */ /* 0x000fe200078efcff */
[----:B------:R-:W-:Y:S06]  /*1f50*/  BRA `(.L_x_111) ;  /* 0x0000000000047947 */ /* 0x000fec0003800000 */
.L_x_109:
[----:B------:R-:W-:-:S07]  /*1f60*/  IMAD R2, R12, 0x800000, R2 ;  /* 0x008000000c027824 */ /* 0x000fce00078e0202 */
.L_x_111:
[----:B------:R-:W-:Y:S05]  /*1f70*/  BSYNC.RECONVERGENT B2 ;  /* 0x0000000000027941 */ /* 0x000fea0003800200 */
.L_x_108:
[----:B------:R-:W-:Y:S05]  /*1f80*/  BRA `(.L_x_112) ;  /* 0x0000000000207947 */ /* 0x000fea0003800000 */
.L_x_107:
[----:B------:R-:W-:-:S04]  /*1f90*/  LOP3.LUT R2, R3, 0x80000000, R2, 0x48, !PT ;  /* 0x8000000003027812 */ /* 0x000fc800078e4802 */
[----:B------:R-:W-:Y:S01]  /*1fa0*/  LOP3.LUT R2, R2, 0x7f800000, RZ, 0xfc, !PT ;  /* 0x7f80000002027812 */ /* 0x000fe200078efcff */
[----:B------:R-:W-:Y:S06]  /*1fb0*/  BRA `(.L_x_112) ;  /* 0x0000000000147947 */ /* 0x000fec0003800000 */
.L_x_106:
[----:B------:R-:W-:Y:S01]  /*1fc0*/  LOP3.LUT R2, R3, 0x80000000, R2, 0x48, !PT ;  /* 0x8000000003027812 */ /* 0x000fe200078e4802 */
[----:B------:R-:W-:Y:S06]  /*1fd0*/  BRA `(.L_x_112) ;  /* 0x00000000000c7947 */ /* 0x000fec0003800000 */
.L_x_105:
[----:B------:R-:W0:Y:S01]  /*1fe0*/  MUFU.RSQ R2, -QNAN ;  /* 0xffc0000000027908 */ /* 0x000e220000001400 */
[----:B------:R-:W-:Y:S05]  /*1ff0*/  BRA `(.L_x_112) ;  /* 0x0000000000047947 */ /* 0x000fea0003800000 */
.L_x_104:
[----:B------:R-:W-:-:S07]  /*2000*/  FADD.FTZ R2, R2, R3 ;  /* 0x0000000302027221 */ /* 0x000fce0000010000 */
.L_x_112:
[----:B------:R-:W-:Y:S05]  /*2010*/  BSYNC.RECONVERGENT B1 ;  /* 0x0000000000017941 */ /* 0x000fea0003800200 */
.L_x_102:
[----:B------:R-:W-:-:S04]  /*2020*/  HFMA2 R11, -RZ, RZ, 0, 0 ;  /* 0x00000000ff0b7431 */ /* 0x000fc800000001ff */
[----:B0-----:R-:W-:Y:S05]  /*2030*/  RET.REL.NODEC R10 `(adam_bn) ;  /* 0xffffffdc0af07950 */ /* 0x001fea0003c3ffff */
.L_x_113:
        /* <DEDUP_REMOVED lines=12> */
.L_x_225:


//--------------------- .text.adamwr              --------------------------
	.section	.text.adamwr,"ax",@progbits
	.align	128
        .global         adamwr
        .type           adamwr,@function
        .size           adamwr,(.L_x_228 - adamwr)
        .other          adamwr,@"STO_CUDA_ENTRY STV_DEFAULT"
adamwr:
.text.adamwr:
        /* <DEDUP_REMOVED lines=12> */
[----:B------:R-:W1:Y:S07]  /*00c0*/  LDCU.64 UR4, c[0x0][0x358] ;  /* 0x00006b00ff0477ac */ /* 0x000e6e0008000a00 */
[----:B------:R-:W2:Y:S08]  /*00d0*/  LDC.64 R8, c[0x0][0x390] ;  /* 0x0000e400ff087b82 */ /* 0x000eb00000000a00 */
[----:B------:R-:W3:Y:S01]  /*00e0*/  LDC.64 R4, c[0x0][0x3a0] ;  /* 0x0000e800ff047b82 */ /* 0x000ee20000000a00 */
[----:B0-----:R-:W-:-:S07]  /*00f0*/  IMAD.WIDE R10, R6, 0x4, R10 ;  /* 0x00000004060a7825 */ /* 0x001fce00078e020a */
[----:B------:R-:W0:Y:S01]  /*0100*/  LDC.64 R12, c[0x0][0x398] ;  /* 0x0000e600ff0c7b82 */ /* 0x000e220000000a00 */
[----:B-1----:R-:W4:Y:S01]  /*0110*/  LDG.E R7, desc[UR4][R10.64] ;  /* 0x000000040a077981 */ /* 0x002f22000c1e1900 */
[----:B--2---:R-:W-:-:S05]  /*0120*/  IMAD.WIDE R8, R6, 0x4, R8 ;  /* 0x0000000406087825 */ /* 0x004fca00078e0208 */
[----:B------:R-:W2:Y:S01]  /*0130*/  LDG.E R3, desc[UR4][R8.64] ;  /* 0x0000000408037981 */ /* 0x000ea2000c1e1900 */
[----:B---3--:R-:W-:Y:S01]  /*0140*/  FADD R0, -R4, 1 ;  /* 0x3f80000004007421 */ /* 0x008fe20000000100 */
[----:B0-----:R-:W-:-:S04]  /*0150*/  IMAD.WIDE R12, R6, 0x4, R12 ;  /* 0x00000004060c7825 */ /* 0x001fc800078e020c */
[----:B----4-:R-:W-:-:S04]  /*0160*/  FMUL R0, R0, R7 ;  /* 0x0000000700007220 */ /* 0x010fc80000400000 */
[----:B--2---:R-:W-:-:S05]  /*0170*/  FFMA R3, R3, R4, R0 ;  /* 0x0000000403037223 */ /* 0x004fca0000000000 */
[----:B------:R0:W-:Y:S04]  /*0180*/  STG.E desc[UR4][R8.64], R3 ;  /* 0x0000000308007986 */ /* 0x0001e8000c101904 */
[----:B------:R-:W2:Y:S04]  /*0190*/  LDG.E R7, desc[UR4][R10.64] ;  /* 0x000000040a077981 */ /* 0x000ea8000c1e1900 */
[----:B------:R-:W3:Y:S01]  /*01a0*/  LDG.E R2, desc[UR4][R12.64] ;  /* 0x000000040c027981 */ /* 0x000ee2000c1e1900 */
[----:B------:R-:W-:Y:S01]  /*01b0*/  FADD R0, -R5, 1 ;  /* 0x3f80000005007421 */ /* 0x000fe20000000100 */
[----:B------:R-:W-:-:S03]  /*01c0*/  FSETP.GEU.AND P0, PT, |R4|, 1.175494350822287508e-38, PT ;  /* 0x008000000400780b */ /* 0x000fc60003f0e200 */
[----:B--2---:R-:W-:-:S04]  /*01d0*/  FMUL R0, R0, R7 ;  /* 0x0000000700007220 */ /* 0x004fc80000400000 */
[----:B------:R-:W-:-:S04]  /*01e0*/  FMUL R7, R7, R0 ;  /* 0x0000000007077220 */ /* 0x000fc80000400000 */
[----:B---3--:R-:W-:Y:S01]  /*01f0*/  FFMA R2, R2, R5, R7 ;  /* 0x0000000502027223 */ /* 0x008fe20000000007 */
[----:B------:R-:W-:-:S05]  /*0200*/  FMUL R7, |R4|, 16777216 ;  /* 0x4b80000004077820 */ /* 0x000fca0000400200 */
[----:B------:R-:W-:-:S05]  /*0210*/  FSEL R7, R7, |R4|, !P0 ;  /* 0x4000000407077208 */ /* 0x000fca0004000000 */
[----:B0-----:R-:W-:-:S05]  /*0220*/  VIADD R3, R7, 0xc0cafb0d ;  /* 0xc0cafb0d07037836 */ /* 0x001fca0000000000 */
[----:B------:R-:W-:-:S05]  /*0230*/  LOP3.LUT R10, R3, 0xff800000, RZ, 0xc0, !PT ;  /* 0xff800000030a7812 */ /* 0x000fca00078ec0ff */
[----:B------:R-:W-:-:S04]  /*0240*/  IMAD.IADD R7, R7, 0x1, -R10 ;  /* 0x0000000107077824 */ /* 0x000fc800078e0a0a */
[----:B------:R-:W-:-:S06]  /*0250*/  FADD R14, R7, 1 ;  /* 0x3f800000070e7421 */ /* 0x000fcc0000000000 */
[----:B------:R-:W0:Y:S01]  /*0260*/  MUFU.RCP R14, R14 ;  /* 0x0000000e000e7308 */ /* 0x000e220000001000 */
[----:B------:R-:W-:Y:S01]  /*0270*/  FADD R11, R7, -1 ;  /* 0xbf800000070b7421 */ /* 0x000fe20000000000 */
[----:B------:R-:W-:Y:S02]  /*0280*/  FSEL R3, RZ, -24, P0 ;  /* 0xc1c00000ff037808 */ /* 0x000fe40000000000 */
[----:B------:R-:W-:Y:S01]  /*0290*/  I2FP.F32.S32 R10, R10 ;  /* 0x0000000a000a7245 */ /* 0x000fe20000201400 */
[----:B------:R-:W-:Y:S01]  /*02a0*/  FADD R7, R11, R11 ;  /* 0x0000000b0b077221 */ /* 0x000fe20000000000 */
[----:B------:R1:W-:Y:S03]  /*02b0*/  STG.E desc[UR4][R12.64], R2 ;  /* 0x000000020c007986 */ /* 0x0003e6000c101904 */
[----:B------:R-:W-:Y:S01]  /*02c0*/  FFMA R10, R10, 1.1920928955078125e-07, R3 ;  /* 0x340000000a0a7823 */ /* 0x000fe20000000003 */
[----:B------:R0:W5:Y:S01]  /*02d0*/  LDG.E R0, desc[UR4][R8.64] ;  /* 0x0000000408007981 */ /* 0x000162000c1e1900 */
[----:B------:R-:W-:-:S02]  /*02e0*/  HFMA2 R3, -RZ, RZ, 0.771484375, 0.21533203125 ;  /* 0x3a2c32e4ff037431 */ /* 0x000fc400000001ff */
[----:B0-----:R-:W-:-:S04]  /*02f0*/  FMUL R9, R14, R7 ;  /* 0x000000070e097220 */ /* 0x001fc80000400000 */
[----:B------:R-:W-:Y:S01]  /*0300*/  FADD R7, R11, -R9 ;  /* 0x800000090b077221 */ /* 0x000fe20000000000 */
[----:B------:R-:W-:-:S03]  /*0310*/  FMUL R8, R9, R9 ;  /* 0x0000000909087220 */ /* 0x000fc60000400000 */
[----:B-1----:R-:W-:Y:S01]  /*0320*/  FADD R12, R7, R7 ;  /* 0x00000007070c7221 */ /* 0x002fe20000000000 */
[----:B------:R-:W-:Y:S01]  /*0330*/  FFMA R7, R9, 1.4426950216293334961, R10 ;  /* 0x3fb8aa3b09077823 */ /* 0x000fe2000000000a */
[----:B------:R-:W-:Y:S02]  /*0340*/  FFMA R13, R8, R3, 0.0032181653659790754318 ;  /* 0x3b52e7db080d7423 */ /* 0x000fe40000000003 */
[----:B------:R-:W-:Y:S01]  /*0350*/  FFMA R11, R11, -R9, R12 ;  /* 0x800000090b0b7223 */ /* 0x000fe2000000000c */
[----:B------:R-:W-:Y:S01]  /*0360*/  FADD R10, R10, -R7 ;  /* 0x800000070a0a7221 */ /* 0x000fe20000000000 */
[----:B------:R-:W0:Y:S01]  /*0370*/  LDC R12, c[0x0][0x3b8] ;  /* 0x0000ee00ff0c7b82 */ /* 0x000e220000000800 */
[----:B------:R-:W-:Y:S01]  /*0380*/  FFMA R13, R8, R13, 0.018033718690276145935 ;  /* 0x3c93bb73080d7423 */ /* 0x000fe2000000000d */
[----:B------:R-:W-:Y:S01]  /*0390*/  FMUL R11, R14, R11 ;  /* 0x0000000b0e0b7220 */ /* 0x000fe20000400000 */
[----:B------:R-:W-:Y:S02]  /*03a0*/  FFMA R10, R9, 1.4426950216293334961, R10 ;  /* 0x3fb8aa3b090a7823 */ /* 0x000fe4000000000a */
[----:B------:R-:W-:-:S02]  /*03b0*/  FFMA R13, R8, R13, 0.12022458761930465698 ;  /* 0x3df6384f080d7423 */ /* 0x000fc4000000000d */
[----:B------:R-:W-:Y:S02]  /*03c0*/  FFMA R10, R11, 1.4426950216293334961, R10 ;  /* 0x3fb8aa3b0b0a7823 */ /* 0x000fe4000000000a */
[----:B------:R-:W-:Y:S02]  /*03d0*/  FMUL R8, R8, R13 ;  /* 0x0000000d08087220 */ /* 0x000fe40000400000 */
[----:B------:R-:W-:Y:S02]  /*03e0*/  FFMA R10, R9, 1.9251366722983220825e-08, R10 ;  /* 0x32a55e34090a7823 */ /* 0x000fe4000000000a */
[----:B------:R-:W-:-:S04]  /*03f0*/  FMUL R13, R8, 3 ;  /* 0x40400000080d7820 */ /* 0x000fc80000400000 */
[----:B------:R-:W-:-:S04]  /*0400*/  FFMA R13, R11, R13, R10 ;  /* 0x0000000d0b0d7223 */ /* 0x000fc8000000000a */
[----:B------:R-:W-:Y:S01]  /*0410*/  FFMA R10, R9, R8, R13 ;  /* 0x00000008090a7223 */ /* 0x000fe2000000000d */
[----:B0-----:R-:W-:-:S03]  /*0420*/  I2FP.F32.S32 R8, R12 ;  /* 0x0000000c00087245 */ /* 0x001fc60000201400 */
[----:B------:R-:W-:-:S04]  /*0430*/  FADD R11, R7, R10 ;  /* 0x0000000a070b7221 */ /* 0x000fc80000000000 */
[----:B------:R-:W-:-:S04]  /*0440*/  FMUL R9, R8, R11 ;  /* 0x0000000b08097220 */ /* 0x000fc80000400000 */
[----:B------:R-:W0:Y:S01]  /*0450*/  FRND R14, R9 ;  /* 0x00000009000e7307 */ /* 0x000e220000201000 */
[----:B------:R-:W-:-:S04]  /*0460*/  FADD R7, -R7, R11 ;  /* 0x0000000b07077221 */ /* 0x000fc80000000100 */
[----:B------:R-:W-:Y:S01]  /*0470*/  FADD R7, R10, -R7 ;  /* 0x800000070a077221 */ /* 0x000fe20000000000 */
[----:B------:R-:W-:-:S04]  /*0480*/  FFMA R10, R8, R11, -R9 ;  /* 0x0000000b080a7223 */ /* 0x000fc80000000809 */
[----:B------:R-:W-:Y:S01]  /*0490*/  FFMA R10, R8, R7, R10 ;  /* 0x00000007080a7223 */ /* 0x000fe2000000000a */
[----:B------:R-:W-:Y:S02]  /*04a0*/  IMAD.MOV.U32 R7, RZ, RZ, 0x391fcb8e ;  /* 0x391fcb8eff077424 */ /* 0x000fe400078e00ff */
[----:B0-----:R-:W-:-:S04]  /*04b0*/  FADD R11, R9, -R14 ;  /* 0x8000000e090b7221 */ /* 0x001fc80000000000 */
[----:B------:R-:W-:-:S04]  /*04c0*/  FADD R16, R10, R11 ;  /* 0x0000000b0a107221 */ /* 0x000fc80000000000 */
[----:B------:R-:W-:-:S04]  /*04d0*/  FFMA R11, R16, R7, 0.0013391353422775864601 ;  /* 0x3aaf85ed100b7423 */ /* 0x000fc80000000007 */
[----:B------:R-:W-:Y:S01]  /*04e0*/  FFMA R11, R16, R11, 0.0096188392490148544312 ;  /* 0x3c1d9856100b7423 */ /* 0x000fe2000000000b */
[----:B------:R-:W-:Y:S01]  /*04f0*/  FMUL R10, R8, 0.5 ;  /* 0x3f000000080a7820 */ /* 0x000fe20000400000 */
[----:B------:R-:W0:Y:S01]  /*0500*/  F2I.NTZ R13, R9 ;  /* 0x00000009000d7305 */ /* 0x000e220000203100 */
[----:B------:R-:W-:Y:S01]  /*0510*/  FSETP.GT.AND P0, PT, R14, RZ, PT ;  /* 0x000000ff0e00720b */ /* 0x000fe20003f04000 */
[----:B------:R-:W-:-:S03]  /*0520*/  FFMA R11, R16, R11, 0.055503588169813156128 ;  /* 0x3d6357bb100b7423 */ /* 0x000fc6000000000b */
[----:B------:R-:W-:Y:S01]  /*0530*/  SEL R14, RZ, 0x83000000, P0 ;  /* 0x83000000ff0e7807 */ /* 0x000fe20000000000 */
[----:B------:R-:W-:Y:S01]  /*0540*/  FFMA R11, R16, R11, 0.24022644758224487305 ;  /* 0x3e75fdec100b7423 */ /* 0x000fe2000000000b */
[----:B------:R-:W-:Y:S01]  /*0550*/  ISETP.NE.AND P0, PT, R12, RZ, PT ;  /* 0x000000ff0c00720c */ /* 0x000fe20003f05270 */
[----:B------:R-:W1:Y:S02]  /*0560*/  FRND.TRUNC R10, R10 ;  /* 0x0000000a000a7307 */ /* 0x000e64000020d000 */
[----:B------:R-:W-:Y:S01]  /*0570*/  FFMA R11, R16, R11, 0.69314718246459960938 ;  /* 0x3f317218100b7423 */ /* 0x000fe2000000000b */
[----:B------:R-:W-:Y:S02]  /*0580*/  FSETP.EQ.OR P2, PT, R4, 1, !P0 ;  /* 0x3f8000000400780b */ /* 0x000fe40004742400 */
[----:B------:R-:W-:Y:S01]  /*0590*/  IADD3 R18, PT, PT, R14, 0x7f000000, RZ ;  /* 0x7f0000000e127810 */ /* 0x000fe20007ffe0ff */
[----:B------:R-:W-:Y:S01]  /*05a0*/  FFMA R11, R16, R11, 1 ;  /* 0x3f800000100b7423 */ /* 0x000fe2000000000b */
[----:B------:R-:W-:Y:S01]  /*05b0*/  FSETP.GT.AND P1, PT, |R9|, 152, PT ;  /* 0x431800000900780b */ /* 0x000fe20003f24200 */
[----:B0-----:R-:W-:-:S02]  /*05c0*/  IMAD R14, R13, 0x800000, -R14 ;  /* 0x008000000d0e7824 */ /* 0x001fc400078e0a0e */
[----:B------:R-:W-:Y:S01]  /*05d0*/  FMUL R11, R11, R18 ;  /* 0x000000120b0b7220 */ /* 0x000fe20000400000 */
[----:B------:R-:W-:-:S03]  /*05e0*/  FSETP.GEU.AND P3, PT, R9, RZ, PT ;  /* 0x000000ff0900720b */ /* 0x000fc60003f6e000 */
[----:B------:R-:W-:Y:S01]  /*05f0*/  FMUL R14, R11, R14 ;  /* 0x0000000e0b0e7220 */ /* 0x000fe20000400000 */
[----:B-1----:R-:W-:Y:S01]  /*0600*/  FADD R11, R10, R10 ;  /* 0x0000000a0a0b7221 */ /* 0x002fe20000000000 */
[----:B------:R-:W-:-:S03]  /*0610*/  MOV R9, 0x3f800000 ;  /* 0x3f80000000097802 */ /* 0x000fc60000000f00 */
[----:B------:R-:W-:Y:S01]  /*0620*/  FADD R10, R8, -R11 ;  /* 0x8000000b080a7221 */ /* 0x000fe20000000000 */
        /* <DEDUP_REMOVED lines=15> */
.L_x_115:
[----:B------:R-:W-:Y:S02]  /*0720*/  FSETP.NEU.AND P1, PT, |R8|, +INF , PT ;  /* 0x7f8000000800780b */ /* 0x000fe40003f2d200 */
[----:B------:R-:W-:-:S13]  /*0730*/  FSETP.EQ.AND P2, PT, R4, -1, PT ;  /* 0xbf8000000400780b */ /* 0x000fda0003f42000 */
[----:B------:R-:W-:Y:S05]  /*0740*/  @!P1 BRA P2, `(.L_x_114) ;  /* 0x0000000000109947 */ /* 0x000fea0001000000 */
[----:B------:R-:W-:Y:S01]  /*0750*/  FSETP.GEU.AND P1, PT, R4, RZ, PT ;  /* 0x000000ff0400720b */ /* 0x000fe20003f2e000 */
[----:B------:R-:W-:-:S12]  /*0760*/  IMAD.MOV.U32 R9, RZ, RZ, R14 ;  /* 0x000000ffff097224 */ /* 0x000fd800078e000e */
[----:B------:R-:W-:-:S04]  /*0770*/  @!P1 FSETP.NEU.AND P2, PT, |R10|, 1, PT ;  /* 0x3f8000000a00980b */ /* 0x000fc80003f4d200 */
[----:B------:R-:W-:-:S09]  /*0780*/  @!P1 FSEL R9, R14, -R14, P2 ;  /* 0x8000000e0e099208 */ /* 0x000fd20001000000 */
.L_x_114:
[C---:B------:R-:W-:Y:S01]  /*0790*/  FMUL R4, |R5|.reuse, 16777216 ;  /* 0x4b80000005047820 */ /* 0x040fe20000400200 */
[C---:B------:R-:W-:Y:S02]  /*07a0*/  FSETP.GEU.AND P1, PT, |R5|.reuse, 1.175494350822287508e-38, PT ;  /* 0x008000000500780b */ /* 0x040fe40003f2e200 */
[----:B------:R-:W-:Y:S02]  /*07b0*/  FSETP.EQ.OR P0, PT, R5, 1, !P0 ;  /* 0x3f8000000500780b */ /* 0x000fe40004702400 */
[----:B------:R-:W-:-:S04]  /*07c0*/  FSEL R4, R4, |R5|, !P1 ;  /* 0x4000000504047208 */ /* 0x000fc80004800000 */
[----:B------:R-:W-:-:S04]  /*07d0*/  IADD3 R11, PT, PT, R4, -0x3f3504f3, RZ ;  /* 0xc0cafb0d040b7810 */ /* 0x000fc80007ffe0ff */
[----:B------:R-:W-:Y:S02]  /*07e0*/  LOP3.LUT R13, R11, 0xff800000, RZ, 0xc0, !PT ;  /* 0xff8000000b0d7812 */ /* 0x000fe400078ec0ff */
[----:B------:R-:W-:Y:S02]  /*07f0*/  FSEL R11, RZ, -24, P1 ;  /* 0xc1c00000ff0b7808 */ /* 0x000fe40000800000 */
[----:B------:R-:W-:Y:S01]  /*0800*/  I2FP.F32.S32 R14, R13 ;  /* 0x0000000d000e7245 */ /* 0x000fe20000201400 */
[----:B------:R-:W-:-:S04]  /*0810*/  IMAD.IADD R4, R4, 0x1, -R13 ;  /* 0x0000000104047824 */ /* 0x000fc800078e0a0d */
[C---:B------:R-:W-:Y:S01]  /*0820*/  FADD R16, R4.reuse, 1 ;  /* 0x3f80000004107421 */ /* 0x040fe20000000000 */
[----:B------:R-:W-:Y:S01]  /*0830*/  FADD R15, R4, -1 ;  /* 0xbf800000040f7421 */ /* 0x000fe20000000000 */
[----:B------:R-:W-:-:S03]  /*0840*/  FFMA R13, R14, 1.1920928955078125e-07, R11 ;  /* 0x340000000e0d7823 */ /* 0x000fc6000000000b */
[----:B------:R-:W-:Y:S01]  /*0850*/  FADD R17, R15, R15 ;  /* 0x0000000f0f117221 */ /* 0x000fe20000000000 */
[----:B------:R-:W0:Y:S03]  /*0860*/  MUFU.RCP R16, R16 ;  /* 0x0000001000107308 */ /* 0x000e260000001000 */
        /* <DEDUP_REMOVED lines=26> */
[----:B0-----:R-:W-:Y:S01]  /*0a10*/  FADD R11, R3, -R16 ;  /* 0x80000010030b7221 */ /* 0x001fe20000000000 */
[----:B------:R-:W-:-:S03]  /*0a20*/  FSETP.GT.AND P1, PT, R16, RZ, PT ;  /* 0x000000ff1000720b */ /* 0x000fc60003f24000 */
[----:B------:R-:W-:Y:S01]  /*0a30*/  FADD R4, R4, R11 ;  /* 0x0000000b04047221 */ /* 0x000fe20000000000 */
[----:B------:R-:W-:Y:S01]  /*0a40*/  SEL R14, RZ, 0x83000000, P1 ;  /* 0x83000000ff0e7807 */ /* 0x000fe20000800000 */
[----:B------:R0:W1:Y:S01]  /*0a50*/  F2I.NTZ R11, R3 ;  /* 0x00000003000b7305 */ /* 0x0000620000203100 */
[----:B------:R-:W-:Y:S01]  /*0a60*/  FSETP.GT.AND P1, PT, |R3|, 152, PT ;  /* 0x431800000300780b */ /* 0x000fe20003f24200 */
[----:B------:R-:W-:Y:S01]  /*0a70*/  FFMA R7, R4, R7, 0.0013391353422775864601 ;  /* 0x3aaf85ed04077423 */ /* 0x000fe20000000007 */
[----:B------:R-:W-:-:S03]  /*0a80*/  IADD3 R16, PT, PT, R14, 0x7f000000, RZ ;  /* 0x7f0000000e107810 */ /* 0x000fc60007ffe0ff */
[----:B------:R-:W-:Y:S01]  /*0a90*/  FFMA R7, R4, R7, 0.0096188392490148544312 ;  /* 0x3c1d985604077423 */ /* 0x000fe20000000007 */
[----:B0-----:R-:W-:-:S03]  /*0aa0*/  MOV R3, 0x3f800000 ;  /* 0x3f80000000037802 */ /* 0x001fc60000000f00 */
[----:B------:R-:W-:-:S04]  /*0ab0*/  FFMA R7, R4, R7, 0.055503588169813156128 ;  /* 0x3d6357bb04077423 */ /* 0x000fc80000000007 */
[----:B------:R-:W-:Y:S01]  /*0ac0*/  FFMA R7, R4, R7, 0.24022644758224487305 ;  /* 0x3e75fdec04077423 */ /* 0x000fe20000000007 */
[----:B-1----:R-:W-:-:S03]  /*0ad0*/  IMAD R14, R11, 0x800000, -R14 ;  /* 0x008000000b0e7824 */ /* 0x002fc600078e0a0e */
        /* <DEDUP_REMOVED lines=19> */
.L_x_117:
[----:B------:R-:W-:Y:S02]  /*0c10*/  FSETP.NEU.AND P0, PT, |R8|, +INF , PT ;  /* 0x7f8000000800780b */ /* 0x000fe40003f0d200 */
[----:B------:R-:W-:-:S13]  /*0c20*/  FSETP.EQ.AND P1, PT, R5, -1, PT ;  /* 0xbf8000000500780b */ /* 0x000fda0003f22000 */
[----:B------:R-:W-:Y:S05]  /*0c30*/  @!P0 BRA P1, `(.L_x_116) ;  /* 0x0000000000108947 */ /* 0x000fea0000800000 */
[----:B------:R-:W-:Y:S01]  /*0c40*/  FSETP.GEU.AND P0, PT, R5, RZ, PT ;  /* 0x000000ff0500720b */ /* 0x000fe20003f0e000 */
[----:B------:R-:W-:-:S12]  /*0c50*/  IMAD.MOV.U32 R3, RZ, RZ, R7 ;  /* 0x000000ffff037224 */ /* 0x000fd800078e0007 */
[----:B------:R-:W-:-:S04]  /*0c60*/  @!P0 FSETP.NEU.AND P1, PT, |R10|, 1, PT ;  /* 0x3f8000000a00880b */ /* 0x000fc80003f2d200 */
[----:B------:R-:W-:-:S09]  /*0c70*/  @!P0 FSEL R3, R7, -R7, P1 ;  /* 0x8000000707038208 */ /* 0x000fd20000800000 */
.L_x_116:
[----:B------:R-:W-:Y:S01]  /*0c80*/  FADD R3, -R3, 1 ;  /* 0x3f80000003037421 */ /* 0x000fe20000000100 */
[----:B------:R-:W-:Y:S01]  /*0c90*/  BSSY.RECONVERGENT B0, `(.L_x_118) ;  /* 0x000000d000007945 */ /* 0x000fe20003800200 */
[----:B------:R-:W-:Y:S02]  /*0ca0*/  FADD R9, -R9, 1 ;  /* 0x3f80000009097421 */ /* 0x000fe40000000100 */
        /* <DEDUP_REMOVED lines=8> */
[----:B------:R-:W-:-:S07]  /*0d30*/  MOV R12, 0xd50 ;  /* 0x00000d50000c7802 */ /* 0x000fce0000000f00 */
[----:B-----5:R-:W-:Y:S05]  /*0d40*/  CALL.REL.NOINC `($__internal_12_$__cuda_sm3x_div_rn_noftz_f32_slowpath) ;  /* 0x0000000c00707944 */ /* 0x020fea0003c00000 */
[----:B------:R-:W-:-:S07]  /*0d50*/  MOV R10, R2 ;  /* 0x00000002000a7202 */ /* 0x000fce0000000f00 */
.L_x_119:
[----:B------:R-:W-:Y:S05]  /*0d60*/  BSYNC.RECONVERGENT B0 ;  /* 0x0000000000007941 */ /* 0x000fea0003800200 */
.L_x_118:
[----:B------:R-:W-:Y:S01]  /*0d70*/  VIADD R2, R3, 0xf3000000 ;  /* 0xf300000003027836 */ /* 0x000fe20000000000 */
[----:B------:R0:W1:Y:S04]  /*0d80*/  MUFU.RSQ R4, R3 ;  /* 0x0000000300047308 */ /* 0x0000680000001400 */
[----:B------:R-:W-:-:S13]  /*0d90*/  ISETP.GT.U32.AND P0, PT, R2, 0x727fffff, PT ;  /* 0x727fffff0200780c */ /* 0x000fda0003f04070 */
[----:B01----:R-:W-:Y:S05]  /*0da0*/  @!P0 BRA `(.L_x_120) ;  /* 0x00000000001c8947 */ /* 0x003fea0003800000 */
[----:B------:R-:W-:Y:S01]  /*0db0*/  BSSY.RECONVERGENT B0, `(.L_x_121) ;  /* 0x0000004000007945 */ /* 0x000fe20003800200 */
[----:B------:R-:W-:Y:S02]  /*0dc0*/  MOV R2, R3 ;  /* 0x0000000300027202 */ /* 0x000fe40000000f00 */
[----:B------:R-:W-:-:S07]  /*0dd0*/  MOV R17, 0xdf0 ;  /* 0x00000df000117802 */ /* 0x000fce0000000f00 */
[----:B-----5:R-:W-:Y:S05]  /*0de0*/  CALL.REL.NOINC `($__internal_11_$__cuda_sm20_sqrt_rn_f32_slowpath) ;  /* 0x0000000800ec7944 */ /* 0x020fea0003c00000 */
[----:B------:R-:W-:Y:S05]  /*0df0*/  BSYNC.RECONVERGENT B0 ;  /* 0x0000000000007941 */ /* 0x000fea0003800200 */
.L_x_121:
[----:B------:R-:W-:Y:S01]  /*0e00*/  IMAD.MOV.U32 R2, RZ, RZ, R11 ;  /* 0x000000ffff027224 */ /* 0x000fe200078e000b */
[----:B------:R-:W-:Y:S06]  /*0e10*/  BRA `(.L_x_122) ;  /* 0x0000000000107947 */ /* 0x000fec0003800000 */
.L_x_120:
[----:B------:R-:W-:Y:S01]  /*0e20*/  FMUL.FTZ R2, R3, R4 ;  /* 0x0000000403027220 */ /* 0x000fe20000410000 */
[----:B------:R-:W-:-:S03]  /*0e30*/  FMUL.FTZ R4, R4, 0.5 ;  /* 0x3f00000004047820 */ /* 0x000fc60000410000 */
[----:B------:R-:W-:-:S04]  /*0e40*/  FFMA R3, -R2, R2, R3 ;  /* 0x0000000202037223 */ /* 0x000fc80000000103 */
[----:B------:R-:W-:-:S07]  /*0e50*/  FFMA R2, R3, R4, R2 ;  /* 0x0000000403027223 */ /* 0x000fce0000000002 */
.L_x_122:
[----:B------:R-:W0:Y:S01]  /*0e60*/  LDCU UR6, c[0x0][0x3a8] ;  /* 0x00007500ff0677ac */ /* 0x000e220008000800 */
[----:B------:R-:W1:Y:S01]  /*0e70*/  MUFU.RCP R4, R9 ;  /* 0x0000000900047308 */ /* 0x000e620000001000 */
[----:B------:R-:W-:Y:S01]  /*0e80*/  BSSY.RECONVERGENT B0, `(.L_x_123) ;  /* 0x000000d000007945 */ /* 0x000fe20003800200 */
[----:B0-----:R-:W-:Y:S01]  /*0e90*/  FMUL R2, R2, UR6 ;  /* 0x0000000602027c20 */ /* 0x001fe20008400000 */
[----:B-1----:R-:W-:-:S05]  /*0ea0*/  FFMA R3, -R9, R4, 1 ;  /* 0x3f80000009037423 */ /* 0x002fca0000000104 */
[----:B------:R-:W0:Y:S01]  /*0eb0*/  FCHK P0, R2, R9 ;  /* 0x0000000902007302 */ /* 0x000e220000000000 */
[----:B------:R-:W-:-:S04]  /*0ec0*/  FFMA R3, R4, R3, R4 ;  /* 0x0000000304037223 */ /* 0x000fc80000000004 */
[----:B------:R-:W-:-:S04]  /*0ed0*/  FFMA R4, R2, R3, RZ ;  /* 0x0000000302047223 */ /* 0x000fc800000000ff */
[----:B------:R-:W-:-:S04]  /*0ee0*/  FFMA R5, -R9, R4, R2 ;  /* 0x0000000409057223 */ /* 0x000fc80000000102 */
[----:B------:R-:W-:Y:S01]  /*0ef0*/  FFMA R7, R3, R5, R4 ;  /* 0x0000000503077223 */ /* 0x000fe20000000004 */
[----:B0-----:R-:W-:Y:S06]  /*0f00*/  @!P0 BRA `(.L_x_124) ;  /* 0x0000000000108947 */ /* 0x001fec0003800000 */
[----:B------:R-:W-:Y:S02]  /*0f10*/  MOV R3, R9 ;  /* 0x0000000900037202 */ /* 0x000fe40000000f00 */
[----:B------:R-:W-:-:S07]  /*0f20*/  MOV R12, 0xf40 ;  /* 0x00000f40000c7802 */ /* 0x000fce0000000f00 */
[----:B-----5:R-:W-:Y:S05]  /*0f30*/  CALL.REL.NOINC `($__internal_12_$__cuda_sm3x_div_rn_noftz_f32_slowpath) ;  /* 0x0000000800f47944 */ /* 0x020fea0003c00000 */
[----:B------:R-:W-:-:S07]  /*0f40*/  IMAD.MOV.U32 R7, RZ, RZ, R2 ;  /* 0x000000ffff077224 */ /* 0x000fce00078e0002 */
.L_x_124:
[----:B------:R-:W-:Y:S05]  /*0f50*/  BSYNC.RECONVERGENT B0 ;  /* 0x0000000000007941 */ /* 0x000fea0003800200 */
.L_x_123:
[----:B------:R-:W0:Y:S02]  /*0f60*/  LDC.64 R4, c[0x0][0x388] ;  /* 0x0000e200ff047b82 */ /* 0x000e240000000a00 */
[----:B0-----:R-:W-:-:S05]  /*0f70*/  IMAD.WIDE R4, R6, 0x4, R4 ;  /* 0x0000000406047825 */ /* 0x001fca00078e0204 */
[----:B------:R0:W5:Y:S01]  /*0f80*/  LDG.E R8, desc[UR4][R4.64] ;  /* 0x0000000404087981 */ /* 0x000162000c1e1900 */
[----:B------:R-:W1:Y:S01]  /*0f90*/  MUFU.RCP R2, R9 ;  /* 0x0000000900027308 */ /* 0x000e620000001000 */
[----:B------:R-:W-:Y:S07]  /*0fa0*/  BSSY.RECONVERGENT B0, `(.L_x_125) ;  /* 0x000000e000007945 */ /* 0x000fee0003800200 */
[----:B-----5:R-:W2:Y:S08]  /*0fb0*/  FCHK P0, R0, R9 ;  /* 0x0000000900007302 */ /* 0x020eb00000000000 */
[----:B------:R-:W3:Y:S01]  /*0fc0*/  F2F.F64.F32 R6, R7 ;  /* 0x0000000700067310 */ /* 0x000ee20000201800 */
[----:B-1----:R-:W-:-:S04]  /*0fd0*/  FFMA R3, -R9, R2, 1 ;  /* 0x3f80000009037423 */ /* 0x002fc80000000102 */
[----:B------:R-:W-:-:S04]  /*0fe0*/  FFMA R11, R2, R3, R2 ;  /* 0x00000003020b7223 */ /* 0x000fc80000000002 */
[----:B------:R-:W-:-:S04]  /*0ff0*/  FFMA R2, R0, R11, RZ ;  /* 0x0000000b00027223 */ /* 0x000fc800000000ff */
[----:B------:R-:W-:-:S04]  /*1000*/  FFMA R3, -R9, R2, R0 ;  /* 0x0000000209037223 */ /* 0x000fc80000000100 */
[----:B------:R-:W-:Y:S01]  /*1010*/  FFMA R14, R11, R3, R2 ;  /* 0x000000030b0e7223 */ /* 0x000fe20000000002 */
[----:B0-23--:R-:W-:Y:S06]  /*1020*/  @!P0 BRA `(.L_x_126) ;  /* 0x0000000000148947 */ /* 0x00dfec0003800000 */
[----:B------:R-:W-:Y:S01]  /*1030*/  MOV R2, R0 ;  /* 0x0000000000027202 */ /* 0x000fe20000000f00 */
[----:B------:R-:W-:Y:S01]  /*1040*/  IMAD.MOV.U32 R3, RZ, RZ, R9 ;  /* 0x000000ffff037224 */ /* 0x000fe200078e0009 */
[----:B------:R-:W-:-:S07]  /*1050*/  MOV R12, 0x1070 ;  /* 0x00001070000c7802 */ /* 0x000fce0000000f00 */
[----:B------:R-:W-:Y:S05]  /*1060*/  CALL.REL.NOINC `($__internal_12_$__cuda_sm3x_div_rn_noftz_f32_slowpath) ;  /* 0x0000000800a87944 */ /* 0x000fea0003c00000 */
[----:B------:R-:W-:-:S07]  /*1070*/  MOV R14, R2 ;  /* 0x00000002000e7202 */ /* 0x000fce0000000f00 */
.L_x_126:
[----:B------:R-:W-:Y:S05]  /*1080*/  BSYNC.RECONVERGENT B0 ;  /* 0x0000000000007941 */ /* 0x000fea0003800200 */
.L_x_125:
[----:B------:R-:W-:Y:S01]  /*1090*/  VIADD R0, R10, 0xf3000000 ;  /* 0xf30000000a007836 */ /* 0x000fe20000000000 */
[----:B------:R0:W1:Y:S01]  /*10a0*/  MUFU.RSQ R9, R10 ;  /* 0x0000000a00097308 */ /* 0x0000620000001400 */
[----:B------:R-:W-:Y:S03]  /*10b0*/  BSSY.RECONVERGENT B0, `(.L_x_127) ;  /* 0x000000d000007945 */ /* 0x000fe60003800200 */
[----:B------:R-:W-:-:S04]  /*10c0*/  ISETP.GT.U32.AND P0, PT, R0, 0x727fffff, PT ;  /* 0x727fffff0000780c */ /* 0x000fc80003f04070 */
[----:B------:R-:W2:Y:S09]  /*10d0*/  F2F.F64.F32 R14, R14 ;  /* 0x0000000e000e7310 */ /* 0x000eb20000201800 */
[----:B01----:R-:W-:Y:S05]  /*10e0*/  @!P0 BRA `(.L_x_128) ;  /* 0x0000000000148947 */ /* 0x003fea0003800000 */
[----:B------:R-:W-:Y:S02]  /*10f0*/  MOV R2, R10 ;  /* 0x0000000a00027202 */ /* 0x000fe40000000f00 */
[----:B------:R-:W-:-:S07]  /*1100*/  MOV R17, 0x1120 ;  /* 0x0000112000117802 */ /* 0x000fce0000000f00 */
[----:B--2---:R-:W-:Y:S05]  /*1110*/  CALL.REL.NOINC `($__internal_11_$__cuda_sm20_sqrt_rn_f32_slowpath) ;  /* 0x0000000800207944 */ /* 0x004fea0003c00000 */
[----:B------:R-:W-:Y:S01]  /*1120*/  IMAD.MOV.U32 R0, RZ, RZ, R11 ;  /* 0x000000ffff007224 */ /* 0x000fe200078e000b */
[----:B------:R-:W-:Y:S06]  /*1130*/  BRA `(.L_x_129) ;  /* 0x0000000000107947 */ /* 0x000fec0003800000 */
.L_x_128:
[C---:B------:R-:W-:Y:S01]  /*1140*/  FMUL.FTZ R3, R9.reuse, R10 ;  /* 0x0000000a09037220 */ /* 0x040fe20000410000 */
[----:B------:R-:W-:-:S03]  /*1150*/  FMUL.FTZ R2, R9, 0.5 ;  /* 0x3f00000009027820 */ /* 0x000fc60000410000 */
[----:B------:R-:W-:-:S04]  /*1160*/  FFMA R0, -R3, R3, R10 ;  /* 0x0000000303007223 */ /* 0x000fc8000000010a */
[----:B------:R-:W-:-:S07]  /*1170*/  FFMA R0, R0, R2, R3 ;  /* 0x0000000200007223 */ /* 0x000fce0000000003 */
.L_x_129:
[----:B------:R-:W-:Y:S05]  /*1180*/  BSYNC.RECONVERGENT B0 ;  /* 0x0000000000007941 */ /* 0x000fea0003800200 */
.L_x_127:
[----:B------:R-:W0:Y:S01]  /*1190*/  F2F.F64.F32 R26, R0 ;  /* 0x00000000001a7310 */ /* 0x000e220000201800 */
[----:B------:R-:W-:Y:S01]  /*11a0*/  UMOV UR6, 0xe2308c3a ;  /* 0xe2308c3a00067882 */ /* 0x000fe20000000000 */
[----:B------:R-:W-:Y:S01]  /*11b0*/  UMOV UR7, 0x3e45798e ;  /* 0x3e45798e00077882 */ /* 0x000fe20000000000 */
[----:B------:R-:W-:Y:S01]  /*11c0*/  MOV R2, 0x1 ;  /* 0x0000000100027802 */ /* 0x000fe20000000f00 */
[----:B------:R-:W-:Y:S01]  /*11d0*/  BSSY.RECONVERGENT B0, `(.L_x_130) ;  /* 0x0000014000007945 */ /* 0x000fe20003800200 */
[----:B--2---:R-:W-:Y:S01]  /*11e0*/  FSETP.GEU.AND P1, PT, |R15|, 6.5827683646048100446e-37, PT ;  /* 0x036000000f00780b */ /* 0x004fe20003f2e200 */
        /* <DEDUP_REMOVED lines=9> */
[----:B------:R-:W-:Y:S01]  /*1280*/  DFMA R2, R2, R12, R10 ;  /* 0x0000000c0202722b */ /* 0x000fe2000000000a */
[----:B------:R0:W1:Y:S09]  /*1290*/  F2F.F64.F32 R10, R8 ;  /* 0x00000008000a7310 */ /* 0x0000720000201800 */
[----:B------:R-:W-:-:S05]  /*12a0*/  FFMA R0, RZ, R27, R3 ;  /* 0x0000001bff007223 */ /* 0x000fca0000000003 */
[----:B------:R-:W-:-:S13]  /*12b0*/  FSETP.GT.AND P0, PT, |R0|, 1.469367938527859385e-39, PT ;  /* 0x001000000000780b */ /* 0x000fda0003f04200 */
[----:B01----:R-:W-:Y:S05]  /*12c0*/  @P0 BRA P1, `(.L_x_131) ;  /* 0x0000000000100947 */ /* 0x003fea0000800000 */
[----:B------:R-:W-:-:S07]  /*12d0*/  MOV R0, 0x12f0 ;  /* 0x000012f000007802 */ /* 0x000fce0000000f00 */
[----:B------:R-:W-:Y:S05]  /*12e0*/  CALL.REL.NOINC `($__internal_10_$__cuda_sm20_div_rn_f64_full) ;  /* 0x0000000000387944 */ /* 0x000fea0003c00000 */
[----:B------:R-:W-:Y:S01]  /*12f0*/  IMAD.MOV.U32 R2, RZ, RZ, R20 ;  /* 0x000000ffff027224 */ /* 0x000fe200078e0014 */
[----:B------:R-:W-:-:S07]  /*1300*/  MOV R3, R21 ;  /* 0x0000001500037202 */ /* 0x000fce0000000f00 */
.L_x_131:
[----:B------:R-:W-:Y:S05]  /*1310*/  BSYNC.RECONVERGENT B0 ;  /* 0x0000000000007941 */ /* 0x000fea0003800200 */
.L_x_130:
[----:B------:R-:W0:Y:S01]  /*1320*/  LDCU UR6, c[0x0][0x3b4] ;  /* 0x00007680ff0677ac */ /* 0x000e220008000800 */
[----:B------:R-:W1:Y:S01]  /*1330*/  LDCU UR7, c[0x0][0x3ac] ;  /* 0x00007580ff0777ac */ /* 0x000e620008000800 */
[----:B0-----:R-:W-:-:S05]  /*1340*/  I2FP.F32.S32 R0, UR6 ;  /* 0x0000000600007c45 */ /* 0x001fca0008201400 */
[----:B-1----:R-:W-:-:S04]  /*1350*/  FMUL R9, R0, UR7 ;  /* 0x0000000700097c20 */ /* 0x002fc80008400000 */
[----:B------:R-:W-:-:S04]  /*1360*/  FMUL R0, R8, R9 ;  /* 0x0000000908007220 */ /* 0x000fc80000400000 */
[----:B------:R-:W0:Y:S02]  /*1370*/  F2F.F64.F32 R8, R0 ;  /* 0x0000000000087310 */ /* 0x000e240000201800 */
[----:B0-----:R-:W-:-:S08]  /*1380*/  DADD R8, -R8, R2 ;  /* 0x0000000008087229 */ /* 0x001fd00000000102 */
[----:B------:R-:W-:-:S10]  /*1390*/  DFMA R6, R6, -R8, R10 ;  /* 0x800000080606722b */ /* 0x000fd4000000000a */
[----:B------:R-:W0:Y:S02]  /*13a0*/  F2F.F32.F64 R7, R6 ;  /* 0x0000000600077310 */ /* 0x000e240000301000 */
[----:B0-----:R-:W-:Y:S01]  /*13b0*/  STG.E desc[UR4][R4.64], R7 ;  /* 0x0000000704007986 */ /* 0x001fe2000c101904 */
[----:B------:R-:W-:Y:S05]  /*13c0*/  EXIT ;  /* 0x000000000000794d */ /* 0x000fea0003800000 */
        .weak           $__internal_10_$__cuda_sm20_div_rn_f64_full
        .type           $__internal_10_$__cuda_sm20_div_rn_f64_full,@function
        .size           $__internal_10_$__cuda_sm20_div_rn_f64_full,($__internal_11_$__cuda_sm20_sqrt_rn_f32_slowpath - $__internal_10_$__cuda_sm20_div_rn_f64_full)
$__internal_10_$__cuda_sm20_div_rn_f64_full:
[C---:B------:R-:W-:Y:S01]  /*13d0*/  FSETP.GEU.AND P0, PT, |R27|.reuse, 1.469367938527859385e-39, PT ;  /* 0x001000001b00780b */ /* 0x040fe20003f0e200 */
[--C-:B------:R-:W-:Y:S01]  /*13e0*/  IMAD.MOV.U32 R12, RZ, RZ, R26.reuse ;  /* 0x000000ffff0c7224 */ /* 0x100fe200078e001a */
[----:B------:R-:W-:Y:S01]  /*13f0*/  LOP3.LUT R2, R27, 0x800fffff, RZ, 0xc0, !PT ;  /* 0x800fffff1b027812 */ /* 0x000fe200078ec0ff */
[----:B------:R-:W-:Y:S01]  /*1400*/  BSSY.RECONVERGENT B1, `(.L_x_132) ;  /* 0x0000056000017945 */ /* 0x000fe20003800200 */
[----:B------:R-:W-:Y:S02]  /*1410*/  MOV R13, R27 ;  /* 0x0000001b000d7202 */ /* 0x000fe40000000f00 */
[----:B------:R-:W-:Y:S01]  /*1420*/  LOP3.LUT R3, R2, 0x3ff00000, RZ, 0xfc, !PT ;  /* 0x3ff0000002037812 */ /* 0x000fe200078efcff */
[----:B------:R-:W-:Y:S01]  /*1430*/  IMAD.MOV.U32 R2, RZ, RZ, R26 ;  /* 0x000000ffff027224 */ /* 0x000fe200078e001a */
[----:B------:R-:W-:Y:S02]  /*1440*/  FSETP.GEU.AND P2, PT, |R15|, 1.469367938527859385e-39, PT ;  /* 0x001000000f00780b */ /* 0x000fe40003f4e200 */
[----:B------:R-:W-:-:S02]  /*1450*/  MOV R20, 0x1 ;  /* 0x0000000100147802 */ /* 0x000fc40000000f00 */
[----:B------:R-:W-:Y:S01]  /*1460*/  LOP3.LUT R9, R15, 0x7ff00000, RZ, 0xc0, !PT ;  /* 0x7ff000000f097812 */ /* 0x000fe200078ec0ff */
[----:B------:R-:W-:Y:S01]  /*1470*/  @!P0 DMUL R2, R12, 8.98846567431157953865e+307 ;  /* 0x7fe000000c028828 */ /* 0x000fe20000000000 */
[----:B------:R-:W-:-:S04]  /*1480*/  LOP3.LUT R26, R27, 0x7ff00000, RZ, 0xc0, !PT ;  /* 0x7ff000001b1a7812 */ /* 0x000fc800078ec0ff */
[----:B------:R-:W-:Y:S01]  /*1490*/  ISETP.GE.U32.AND P1, PT, R9, R26, PT ;  /* 0x0000001a0900720c */ /* 0x000fe20003f26070 */
[----:B------:R-:W0:Y:S02]  /*14a0*/  MUFU.RCP64H R21, R3 ;  /* 0x0000000300157308 */ /* 0x000e240000001800 */
[----:B------:R-:W-:Y:S01]  /*14b0*/  @!P2 LOP3.LUT R18, R13, 0x7ff00000, RZ, 0xc0, !PT ;  /* 0x7ff000000d12a812 */ /* 0x000fe200078ec0ff */
[----:B------:R-:W-:Y:S01]  /*14c0*/  @!P2 IMAD.MOV.U32 R22, RZ, RZ, RZ ;  /* 0x000000ffff16a224 */ /* 0x000fe200078e00ff */
[----:B------:R-:W-:Y:S02]  /*14d0*/  @!P0 LOP3.LUT R26, R3, 0x7ff00000, RZ, 0xc0, !PT ;  /* 0x7ff00000031a8812 */ /* 0x000fe400078ec0ff */
[----:B------:R-:W-:Y:S01]  /*14e0*/  @!P2 ISETP.GE.U32.AND P3, PT, R9, R18, PT ;  /* 0x000000120900a20c */ /* 0x000fe20003f66070 */
[----:B------:R-:W-:Y:S01]  /*14f0*/  IMAD.MOV.U32 R18, RZ, RZ, 0x1ca00000 ;  /* 0x1ca00000ff127424 */ /* 0x000fe200078e00ff */
[----:B------:R-:W-:-:S04]  /*1500*/  IADD3 R27, PT, PT, R26, -0x1, RZ ;  /* 0xffffffff1a1b7810 */ /* 0x000fc80007ffe0ff */
[----:B------:R-:W-:-:S04]  /*1510*/  @!P2 SEL R19, R18, 0x63400000, !P3 ;  /* 0x634000001213a807 */ /* 0x000fc80005800000 */
[----:B------:R-:W-:Y:S01]  /*1520*/  @!P2 LOP3.LUT R19, R19, 0x80000000, R15, 0xf8, !PT ;  /* 0x800000001313a812 */ /* 0x000fe200078ef80f */
[----:B0-----:R-:W-:-:S03]  /*1530*/  DFMA R16, R20, -R2, 1 ;  /* 0x3ff000001410742b */ /* 0x001fc60000000802 */
[----:B------:R-:W-:Y:S02]  /*1540*/  @!P2 LOP3.LUT R23, R19, 0x100000, RZ, 0xfc, !PT ;  /* 0x001000001317a812 */ /* 0x000fe400078efcff */
[----:B------:R-:W-:-:S03]  /*1550*/  MOV R19, R9 ;  /* 0x0000000900137202 */ /* 0x000fc60000000f00 */
[----:B------:R-:W-:-:S08]  /*1560*/  DFMA R16, R16, R16, R16 ;  /* 0x000000101010722b */ /* 0x000fd00000000010 */
[----:B------:R-:W-:Y:S01]  /*1570*/  DFMA R20, R20, R16, R20 ;  /* 0x000000101414722b */ /* 0x000fe20000000014 */
[----:B------:R-:W-:Y:S02]  /*1580*/  SEL R17, R18, 0x63400000, !P1 ;  /* 0x6340000012117807 */ /* 0x000fe40004800000 */
[----:B------:R-:W-:Y:S02]  /*1590*/  MOV R16, R14 ;  /* 0x0000000e00107202 */ /* 0x000fe40000000f00 */
[----:B------:R-:W-:-:S03]  /*15a0*/  LOP3.LUT R17, R17, 0x800fffff, R15, 0xf8, !PT ;  /* 0x800fffff11117812 */ /* 0x000fc600078ef80f */
[----:B------:R-:W-:-:S03]  /*15b0*/  DFMA R24, R20, -R2, 1 ;  /* 0x3ff000001418742b */ /* 0x000fc60000000802 */
[----:B------:R-:W-:-:S05]  /*15c0*/  @!P2 DFMA R16, R16, 2, -R22 ;  /* 0x400000001010a82b */ /* 0x000fca0000000816 */
[----:B------:R-:W-:-:S05]  /*15d0*/  DFMA R24, R20, R24, R20 ;  /* 0x000000181418722b */ /* 0x000fca0000000014 */
[----:B------:R-:W-:-:S03]  /*15e0*/  @!P2 LOP3.LUT R19, R17, 0x7ff00000, RZ, 0xc0, !PT ;  /* 0x7ff000001113a812 */ /* 0x000fc600078ec0ff */
[----:B------:R-:W-:Y:S02]  /*15f0*/  DMUL R20, R24, R16 ;  /* 0x0000001018147228 */ /* 0x000fe40000000000 */
[----:B------:R-:W-:-:S05]  /*1600*/  VIADD R22, R19, 0xffffffff ;  /* 0xffffffff13167836 */ /* 0x000fca0000000000 */
[----:B------:R-:W-:Y:S01]  /*1610*/  ISETP.GT.U32.AND P0, PT, R22, 0x7feffffe, PT ;  /* 0x7feffffe1600780c */ /* 0x000fe20003f04070 */
[----:B------:R-:W-:-:S03]  /*1620*/  DFMA R22, R20, -R2, R16 ;  /* 0x800000021416722b */ /* 0x000fc60000000010 */
[----:B------:R-:W-:-:S05]  /*1630*/  ISETP.GT.U32.OR P0, PT, R27, 0x7feffffe, P0 ;  /* 0x7feffffe1b00780c */ /* 0x000fca0000704470 */
[----:B------:R-:W-:-:S08]  /*1640*/  DFMA R22, R24, R22, R20 ;  /* 0x000000161816722b */ /* 0x000fd00000000014 */
[----:B------:R-:W-:Y:S05]  /*1650*/  @P0 BRA `(.L_x_133) ;  /* 0x00000000006c0947 */ /* 0x000fea0003800000 */
[----:B------:R-:W-:-:S04]  /*1660*/  LOP3.LUT R20, R13, 0x7ff00000, RZ, 0xc0, !PT ;  /* 0x7ff000000d147812 */ /* 0x000fc800078ec0ff */
[CC--:B------:R-:W-:Y:S02]  /*1670*/  VIADDMNMX R14, R9.reuse, -R20.reuse, 0xb9600000, !PT ;  /* 0xb9600000090e7446 */ /* 0x0c0fe40007800914 */
[----:B------:R-:W-:Y:S02]  /*1680*/  ISETP.GE.U32.AND P0, PT, R9, R20, PT ;  /* 0x000000140900720c */ /* 0x000fe40003f06070 */
[----:B------:R-:W-:Y:S01]  /*1690*/  VIMNMX R9, PT, PT, R14, 0x46a00000, PT ;  /* 0x46a000000e097848 */ /* 0x000fe20003fe0100 */
[----:B------:R-:W-:Y:S01]  /*16a0*/  IMAD.MOV.U32 R14, RZ, RZ, RZ ;  /* 0x000000ffff0e7224 */ /* 0x000fe200078e00ff */
[----:B------:R-:W-:-:S05]  /*16b0*/  SEL R18, R18, 0x63400000, !P0 ;  /* 0x6340000012127807 */ /* 0x000fca0004000000 */
[----:B------:R-:W-:-:S05]  /*16c0*/  IMAD.IADD R9, R9, 0x1, -R18 ;  /* 0x0000000109097824 */ /* 0x000fca00078e0a12 */
[----:B------:R-:W-:-:S06]  /*16d0*/  IADD3 R15, PT, PT, R9, 0x7fe00000, RZ ;  /* 0x7fe00000090f7810 */ /* 0x000fcc0007ffe0ff */
[----:B------:R-:W-:-:S10]  /*16e0*/  DMUL R20, R22, R14 ;  /* 0x0000000e16147228 */ /* 0x000fd40000000000 */
[----:B------:R-:W-:-:S13]  /*16f0*/  FSETP.GTU.AND P0, PT, |R21|, 1.469367938527859385e-39, PT ;  /* 0x001000001500780b */ /* 0x000fda0003f0c200 */
[----:B------:R-:W-:Y:S05]  /*1700*/  @P0 BRA `(.L_x_134) ;  /* 0x0000000000940947 */ /* 0x000fea0003800000 */
[----:B------:R-:W-:Y:S01]  /*1710*/  DFMA R2, R22, -R2, R16 ;  /* 0x800000021602722b */ /* 0x000fe20000000010 */
[----:B------:R-:W-:-:S09]  /*1720*/  MOV R14, RZ ;  /* 0x000000ff000e7202 */ /* 0x000fd20000000f00 */
[C---:B------:R-:W-:Y:S02]  /*1730*/  FSETP.NEU.AND P0, PT, R3.reuse, RZ, PT ;  /* 0x000000ff0300720b */ /* 0x040fe40003f0d000 */
[----:B------:R-:W-:-:S04]  /*1740*/  LOP3.LUT R13, R3, 0x80000000, R13, 0x48, !PT ;  /* 0x80000000030d7812 */ /* 0x000fc800078e480d */
[----:B------:R-:W-:-:S07]  /*1750*/  LOP3.LUT R15, R13, R15, RZ, 0xfc, !PT ;  /* 0x0000000f0d0f7212 */ /* 0x000fce00078efcff */
[----:B------:R-:W-:Y:S05]  /*1760*/  @!P0 BRA `(.L_x_134) ;  /* 0x00000000007c8947 */ /* 0x000fea0003800000 */
[----:B------:R-:W-:Y:S01]  /*1770*/  IMAD.MOV R3, RZ, RZ, -R9 ;  /* 0x000000ffff037224 */ /* 0x000fe200078e0a09 */
[----:B------:R-:W-:Y:S01]  /*1780*/  MOV R2, RZ ;  /* 0x000000ff00027202 */ /* 0x000fe20000000f00 */
[----:B------:R-:W-:Y:S01]  /*1790*/  DMUL.RP R14, R22, R14 ;  /* 0x0000000e160e7228 */ /* 0x000fe20000008000 */
[----:B------:R-:W-:-:S04]  /*17a0*/  IADD3 R9, PT, PT, -R9, -0x43300000, RZ ;  /* 0xbcd0000009097810 */ /* 0x000fc80007ffe1ff */
[----:B------:R-:W-:-:S05]  /*17b0*/  DFMA R2, R20, -R2, R22 ;  /* 0x800000021402722b */ /* 0x000fca0000000016 */
[----:B------:R-:W-:-:S05]  /*17c0*/  LOP3.LUT R13, R15, R13, RZ, 0x3c, !PT ;  /* 0x0000000d0f0d7212 */ /* 0x000fca00078e3cff */
[----:B------:R-:W-:-:S04]  /*17d0*/  FSETP.NEU.AND P0, PT, |R3|, R9, PT ;  /* 0x000000090300720b */ /* 0x000fc80003f0d200 */
[----:B------:R-:W-:Y:S02]  /*17e0*/  FSEL R20, R14, R20, !P0 ;  /* 0x000000140e147208 */ /* 0x000fe40004000000 */
[----:B------:R-:W-:Y:S01]  /*17f0*/  FSEL R21, R13, R21, !P0 ;  /* 0x000000150d157208 */ /* 0x000fe20004000000 */
[----:B------:R-:W-:Y:S06]  /*1800*/  BRA `(.L_x_134) ;  /* 0x0000000000547947 */ /* 0x000fec0003800000 */
.L_x_133:
[----:B------:R-:W-:-:S14]  /*1810*/  DSETP.NAN.AND P0, PT, R14, R14, PT ;  /* 0x0000000e0e00722a */ /* 0x000fdc0003f08000 */
[----:B------:R-:W-:Y:S05]  /*1820*/  @P0 BRA `(.L_x_135) ;  /* 0x0000000000440947 */ /* 0x000fea0003800000 */
[----:B------:R-:W-:-:S14]  /*1830*/  DSETP.NAN.AND P0, PT, R12, R12, PT ;  /* 0x0000000c0c00722a */ /* 0x000fdc0003f08000 */
[----:B------:R-:W-:Y:S05]  /*1840*/  @P0 BRA `(.L_x_136) ;  /* 0x0000000000300947 */ /* 0x000fea0003800000 */
[----:B------:R-:W-:Y:S01]  /*1850*/  ISETP.NE.AND P0, PT, R19, R26, PT ;  /* 0x0000001a1300720c */ /* 0x000fe20003f05270 */
[----:B------:R-:W-:Y:S01]  /*1860*/  IMAD.MOV.U32 R20, RZ, RZ, 0x0 ;  /* 0x00000000ff147424 */ /* 0x000fe200078e00ff */
[----:B------:R-:W-:-:S11]  /*1870*/  MOV R21, 0xfff80000 ;  /* 0xfff8000000157802 */ /* 0x000fd60000000f00 */
[----:B------:R-:W-:Y:S05]  /*1880*/  @!P0 BRA `(.L_x_134) ;  /* 0x0000000000348947 */ /* 0x000fea0003800000 */
[----:B------:R-:W-:Y:S02]  /*1890*/  ISETP.NE.AND P0, PT, R19, 0x7ff00000, PT ;  /* 0x7ff000001300780c */ /* 0x000fe40003f05270 */
[----:B------:R-:W-:Y:S02]  /*18a0*/  LOP3.LUT R21, R15, 0x80000000, R13, 0x48, !PT ;  /* 0x800000000f157812 */ /* 0x000fe400078e480d */
[----:B------:R-:W-:-:S13]  /*18b0*/  ISETP.EQ.OR P0, PT, R26, RZ, !P0 ;  /* 0x000000ff1a00720c */ /* 0x000fda0004702670 */
[----:B------:R-:W-:Y:S01]  /*18c0*/  @P0 LOP3.LUT R2, R21, 0x7ff00000, RZ, 0xfc, !PT ;  /* 0x7ff0000015020812 */ /* 0x000fe200078efcff */
[----:B------:R-:W-:Y:S01]  /*18d0*/  @!P0 IMAD.MOV.U32 R20, RZ, RZ, RZ ;  /* 0x000000ffff148224 */ /* 0x000fe200078e00ff */
[----:B------:R-:W-:-:S03]  /*18e0*/  @P0 MOV R20, RZ ;  /* 0x000000ff00140202 */ /* 0x000fc60000000f00 */
[----:B------:R-:W-:Y:S01]  /*18f0*/  @P0 IMAD.MOV.U32 R21, RZ, RZ, R2 ;  /* 0x000000ffff150224 */ /* 0x000fe200078e0002 */
[----:B------:R-:W-:Y:S06]  /*1900*/  BRA `(.L_x_134) ;  /* 0x0000000000147947 */ /* 0x000fec0003800000 */
.L_x_136:
[----:B------:R-:W-:Y:S02]  /*1910*/  LOP3.LUT R21, R13, 0x80000, RZ, 0xfc, !PT ;  /* 0x000800000d157812 */ /* 0x000fe400078efcff */
[----:B------:R-:W-:Y:S01]  /*1920*/  MOV R20, R12 ;  /* 0x0000000c00147202 */ /* 0x000fe20000000f00 */
[----:B------:R-:W-:Y:S06]  /*1930*/  BRA `(.L_x_134) ;  /* 0x0000000000087947 */ /* 0x000fec0003800000 */
.L_x_135:
[----:B------:R-:W-:Y:S01]  /*1940*/  LOP3.LUT R21, R15, 0x80000, RZ, 0xfc, !PT ;  /* 0x000800000f157812 */ /* 0x000fe200078efcff */
[----:B------:R-:W-:-:S07]  /*1950*/  IMAD.MOV.U32 R20, RZ, RZ, R14 ;  /* 0x000000ffff147224 */ /* 0x000fce00078e000e */
.L_x_134:
[----:B------:R-:W-:Y:S05]  /*1960*/  BSYNC.RECONVERGENT B1 ;  /* 0x0000000000017941 */ /* 0x000fea0003800200 */
.L_x_132:
[----:B------:R-:W-:Y:S01]  /*1970*/  MOV R2, R0 ;  /* 0x0000000000027202 */ /* 0x000fe20000000f00 */
[----:B------:R-:W-:-:S04]  /*1980*/  IMAD.MOV.U32 R3, RZ, RZ, 0x0 ;  /* 0x00000000ff037424 */ /* 0x000fc800078e00ff */
[----:B------:R-:W-:Y:S05]  /*1990*/  RET.REL.NODEC R2 `(adamwr) ;  /* 0xffffffe402987950 */ /* 0x000fea0003c3ffff */
        .weak           $__internal_11_$__cuda_sm20_sqrt_rn_f32_slowpath
        .type           $__internal_11_$__cuda_sm20_sqrt_rn_f32_slowpath,@function
        .size           $__internal_11_$__cuda_sm20_sqrt_rn_f32_slowpath,($__internal_12_$__cuda_sm3x_div_rn_noftz_f32_slowpath - $__internal_11_$__cuda_sm20_sqrt_rn_f32_slowpath)
$__internal_11_$__cuda_sm20_sqrt_rn_f32_slowpath:
[----:B------:R-:W-:-:S13]  /*19a0*/  LOP3.LUT P0, RZ, R2, 0x7fffffff, RZ, 0xc0, !PT ;  /* 0x7fffffff02ff7812 */ /* 0x000fda000780c0ff */
[----:B------:R-:W-:Y:S01]  /*19b0*/  @!P0 MOV R3, R2 ;  /* 0x0000000200038202 */ /* 0x000fe20000000f00 */
[----:B------:R-:W-:Y:S06]  /*19c0*/  @!P0 BRA `(.L_x_137) ;  /* 0x0000000000408947 */ /* 0x000fec0003800000 */
[----:B------:R-:W-:-:S13]  /*19d0*/  FSETP.GEU.FTZ.AND P0, PT, R2, RZ, PT ;  /* 0x000000ff0200720b */ /* 0x000fda0003f1e000 */
        /* <DEDUP_REMOVED lines=15> */
.L_x_137:
[----:B------:R-:W-:Y:S01]  /*1ad0*/  IMAD.MOV.U32 R11, RZ, RZ, R3 ;  /* 0x000000ffff0b7224 */ /* 0x000fe200078e0003 */
[----:B------:R-:W-:Y:S01]  /*1ae0*/  MOV R2, R17 ;  /* 0x0000001100027202 */ /* 0x000fe20000000f00 */
[----:B------:R-:W-:-:S04]  /*1af0*/  IMAD.MOV.U32 R3, RZ, RZ, 0x0 ;  /* 0x00000000ff037424 */ /* 0x000fc800078e00ff */
[----:B------:R-:W-:Y:S05]  /*1b00*/  RET.REL.NODEC R2 `(adamwr) ;  /* 0xffffffe4023c7950 */ /* 0x000fea0003c3ffff */
        .weak           $__internal_12_$__cuda_sm3x_div_rn_noftz_f32_slowpath
        .type           $__internal_12_$__cuda_sm3x_div_rn_noftz_f32_slowpath,@function
        .size           $__internal_12_$__cuda_sm3x_div_rn_noftz_f32_slowpath,(.L_x_228 - $__internal_12_$__cuda_sm3x_div_rn_noftz_f32_slowpath)
$__internal_12_$__cuda_sm3x_div_rn_noftz_f32_slowpath:
[----:B------:R-:W-:Y:S01]  /*1b10*/  SHF.R.U32.HI R13, RZ, 0x17, R3 ;  /* 0x00000017ff0d7819 */ /* 0x000fe20000011603 */
[----:B------:R-:W-:Y:S01]  /*1b20*/  BSSY.RECONVERGENT B1, `(.L_x_138) ;  /* 0x0000063000017945 */ /* 0x000fe20003800200 */
[----:B------:R-:W-:Y:S02]  /*1b30*/  SHF.R.U32.HI R11, RZ, 0x17, R2 ;  /* 0x00000017ff0b7819 */ /* 0x000fe40000011602 */
[----:B------:R-:W-:Y:S02]  /*1b40*/  LOP3.LUT R13, R13, 0xff, RZ, 0xc0, !PT ;  /* 0x000000ff0d0d7812 */ /* 0x000fe400078ec0ff */
[----:B------:R-:W-:Y:S02]  /*1b50*/  LOP3.LUT R18, R11, 0xff, RZ, 0xc0, !PT ;  /* 0x000000ff0b127812 */ /* 0x000fe400078ec0ff */
[----:B------:R-:W-:Y:S02]  /*1b60*/  IADD3 R16, PT, PT, R13, -0x1, RZ ;  /* 0xffffffff0d107810 */ /* 0x000fe40007ffe0ff */
[----:B------:R-:W-:Y:S01]  /*1b70*/  MOV R15, R3 ;  /* 0x00000003000f7202 */ /* 0x000fe20000000f00 */
[----:B------:R-:W-:Y:S01]  /*1b80*/  VIADD R14, R18, 0xffffffff ;  /* 0xffffffff120e7836 */ /* 0x000fe20000000000 */
        /* <DEDUP_REMOVED lines=27> */
.L_x_139:
        /* <DEDUP_REMOVED lines=51> */
.L_x_146:
[----:B------:R-:W-:-:S04]  /*2070*/  LOP3.LUT R2, R2, 0x80000000, RZ, 0xc0, !PT ;  /* 0x8000000002027812 */ /* 0x000fc800078ec0ff */
[----:B------:R-:W-:Y:S01]  /*2080*/  LOP3.LUT R2, R2, 0x7f800000, RZ, 0xfc, !PT ;  /* 0x7f80000002027812 */ /* 0x000fe200078efcff */
[----:B------:R-:W-:Y:S06]  /*2090*/  BRA `(.L_x_147) ;  /* 0x0000000000047947 */ /* 0x000fec0003800000 */
.L_x_145:
[----:B------:R-:W-:-:S07]  /*20a0*/  IMAD R2, R14, 0x800000, R2 ;  /* 0x008000000e027824 */ /* 0x000fce00078e0202 */
.L_x_147:
[----:B------:R-:W-:Y:S05]  /*20b0*/  BSYNC.RECONVERGENT B2 ;  /* 0x0000000000027941 */ /* 0x000fea0003800200 */
.L_x_144:
[----:B------:R-:W-:Y:S05]  /*20c0*/  BRA `(.L_x_148) ;  /* 0x0000000000207947 */ /* 0x000fea0003800000 */
.L_x_143:
[----:B------:R-:W-:-:S04]  /*20d0*/  LOP3.LUT R2, R15, 0x80000000, R2, 0x48, !PT ;  /* 0x800000000f027812 */ /* 0x000fc800078e4802 */
[----:B------:R-:W-:Y:S01]  /*20e0*/  LOP3.LUT R2, R2, 0x7f800000, RZ, 0xfc, !PT ;  /* 0x7f80000002027812 */ /* 0x000fe200078efcff */
[----:B------:R-:W-:Y:S06]  /*20f0*/  BRA `(.L_x_148) ;  /* 0x0000000000147947 */ /* 0x000fec0003800000 */
.L_x_142:
[----:B------:R-:W-:Y:S01]  /*2100*/  LOP3.LUT R2, R15, 0x80000000, R2, 0x48, !PT ;  /* 0x800000000f027812 */ /* 0x000fe200078e4802 */
[----:B------:R-:W-:Y:S06]  /*2110*/  BRA `(.L_x_148) ;  /* 0x00000000000c7947 */ /* 0x000fec0003800000 */
.L_x_141:
[----:B------:R-:W0:Y:S01]  /*2120*/  MUFU.RSQ R2, -QNAN ;  /* 0xffc0000000027908 */ /* 0x000e220000001400 */
[----:B------:R-:W-:Y:S05]  /*2130*/  BRA `(.L_x_148) ;  /* 0x0000000000047947 */ /* 0x000fea0003800000 */
.L_x_140:
[----:B------:R-:W-:-:S07]  /*2140*/  FADD.FTZ R2, R2, R3 ;  /* 0x0000000302027221 */ /* 0x000fce0000010000 */
.L_x_148:
[----:B------:R-:W-:Y:S05]  /*2150*/  BSYNC.RECONVERGENT B1 ;  /* 0x0000000000017941 */ /* 0x000fea0003800200 */
.L_x_138:
[----:B------:R-:W-:-:S04]  /*2160*/  HFMA2 R13, -RZ, RZ, 0, 0 ;  /* 0x00000000ff0d7431 */ /* 0x000fc800000001ff */
[----:B0-----:R-:W-:Y:S05]  /*2170*/  RET.REL.NODEC R12 `(adamwr) ;  /* 0xffffffdc0ca07950 */ /* 0x001fea0003c3ffff */
.L_x_149:
        /* <DEDUP_REMOVED lines=16> */
.L_x_228:


//--------------------- .text.adamw               --------------------------
	.section	.text.adamw,"ax",@progbits
	.align	128
        .global         adamw
        .type           adamw,@function
        .size           adamw,(.L_x_231 - adamw)
        .other          adamw,@"STO_CUDA_ENTRY STV_DEFAULT"
adamw:
.text.adamw:
        /* <DEDUP_REMOVED lines=17> */
[----:B------:R-:W-:Y:S01]  /*0110*/  BSSY.RECONVERGENT B0, `(.L_x_150) ;  /* 0x000000d000007945 */ /* 0x000fe20003800200 */
[----:B------:R-:W-:Y:S02]  /*0120*/  IMAD.MOV.U32 R6, RZ, RZ, 0x3f800000 ;  /* 0x3f800000ff067424 */ /* 0x000fe400078e00ff */
        /* <DEDUP_REMOVED lines=8> */
[----:B------:R-:W-:Y:S01]  /*01b0*/  IMAD.MOV.U32 R2, RZ, RZ, R0 ;  /* 0x000000ffff027224 */ /* 0x000fe200078e0000 */
[----:B------:R-:W-:-:S07]  /*01c0*/  MOV R10, 0x1e0 ;  /* 0x000001e0000a7802 */ /* 0x000fce0000000f00 */
[----:B------:R-:W-:Y:S05]  /*01d0*/  CALL.REL.NOINC `($__internal_15_$__cuda_sm3x_div_rn_noftz_f32_slowpath) ;  /* 0x00000018000c7944 */ /* 0x000fea0003c00000 */
.L_x_151:
[----:B------:R-:W-:Y:S05]  /*01e0*/  BSYNC.RECONVERGENT B0 ;  /* 0x0000000000007941 */ /* 0x000fea0003800200 */
.L_x_150:
[----:B------:R-:W0:Y:S08]  /*01f0*/  LDC.64 R4, c[0x0][0x388] ;  /* 0x0000e200ff047b82 */ /* 0x000e300000000a00 */
[----:B------:R-:W1:Y:S08]  /*0200*/  LDC.64 R8, c[0x0][0x3a8] ;  /* 0x0000ea00ff087b82 */ /* 0x000e700000000a00 */
[----:B------:R-:W2:Y:S01]  /*0210*/  LDC.64 R10, c[0x0][0x390] ;  /* 0x0000e400ff0a7b82 */ /* 0x000ea20000000a00 */
[----:B0-----:R-:W-:-:S07]  /*0220*/  IMAD.WIDE R4, R7, 0x4, R4 ;  /* 0x0000000407047825 */ /* 0x001fce00078e0204 */
[----:B------:R-:W0:Y:S01]  /*0230*/  LDC.64 R12, c[0x0][0x398] ;  /* 0x0000e600ff0c7b82 */ /* 0x000e220000000a00 */
[----:B------:R-:W3:Y:S01]  /*0240*/  LDG.E R0, desc[UR4][R4.64] ;  /* 0x0000000404007981 */ /* 0x000ee2000c1e1900 */
[----:B-1----:R-:W-:-:S06]  /*0250*/  FFMA R3, -R8, R9, 1 ;  /* 0x3f80000008037423 */ /* 0x002fcc0000000109 */
[----:B------:R-:W1:Y:S01]  /*0260*/  LDC.64 R8, c[0x0][0x3a0] ;  /* 0x0000e800ff087b82 */ /* 0x000e620000000a00 */
[----:B--2---:R-:W-:-:S04]  /*0270*/  IMAD.WIDE R10, R7, 0x4, R10 ;  /* 0x00000004070a7825 */ /* 0x004fc800078e020a */
[----:B---3--:R-:W-:-:S05]  /*0280*/  FMUL R3, R0, R3 ;  /* 0x0000000300037220 */ /* 0x008fca0000400000 */
[----:B------:R2:W-:Y:S04]  /*0290*/  STG.E desc[UR4][R4.64], R3 ;  /* 0x0000000304007986 */ /* 0x0005e8000c101904 */
[----:B------:R-:W3:Y:S01]  /*02a0*/  LDG.E R15, desc[UR4][R10.64] ;  /* 0x000000040a0f7981 */ /* 0x000ee2000c1e1900 */
[----:B-1----:R-:W-:Y:S01]  /*02b0*/  FADD R0, -R8, 1 ;  /* 0x3f80000008007421 */ /* 0x002fe20000000100 */
[----:B0-----:R-:W-:-:S04]  /*02c0*/  IMAD.WIDE R12, R7, 0x4, R12 ;  /* 0x00000004070c7825 */ /* 0x001fc800078e020c */
[----:B---3--:R-:W-:-:S04]  /*02d0*/  FMUL R15, R15, R8 ;  /* 0x000000080f0f7220 */ /* 0x008fc80000400000 */
[----:B------:R-:W-:-:S05]  /*02e0*/  FFMA R15, R0, R2, R15 ;  /* 0x00000002000f7223 */ /* 0x000fca000000000f */
[----:B------:R0:W-:Y:S04]  /*02f0*/  STG.E desc[UR4][R10.64], R15 ;  /* 0x0000000f0a007986 */ /* 0x0001e8000c101904 */
[----:B------:R-:W3:Y:S01]  /*0300*/  LDG.E R0, desc[UR4][R12.64] ;  /* 0x000000040c007981 */ /* 0x000ee2000c1e1900 */
[C---:B--2---:R-:W-:Y:S01]  /*0310*/  FMUL R3, |R8|.reuse, 16777216 ;  /* 0x4b80000008037820 */ /* 0x044fe20000400200 */
[----:B------:R-:W-:Y:S01]  /*0320*/  FSETP.GEU.AND P0, PT, |R8|, 1.175494350822287508e-38, PT ;  /* 0x008000000800780b */ /* 0x000fe20003f0e200 */
[----:B------:R-:W-:-:S03]  /*0330*/  FADD R7, -R9, 1 ;  /* 0x3f80000009077421 */ /* 0x000fc60000000100 */
[----:B------:R-:W-:Y:S01]  /*0340*/  FSEL R3, R3, |R8|, !P0 ;  /* 0x4000000803037208 */ /* 0x000fe20004000000 */
[----:B------:R-:W-:Y:S01]  /*0350*/  FMUL R14, R7, R2 ;  /* 0x00000002070e7220 */ /* 0x000fe20000400000 */
[----:B0-----:R-:W0:Y:S02]  /*0360*/  LDC R15, c[0x0][0x3b8] ;  /* 0x0000ee00ff0f7b82 */ /* 0x001e240000000800 */
[----:B------:R-:W-:Y:S01]  /*0370*/  IADD3 R7, PT, PT, R3, -0x3f3504f3, RZ ;  /* 0xc0cafb0d03077810 */ /* 0x000fe20007ffe0ff */
[----:B---3--:R-:W-:-:S04]  /*0380*/  FMUL R9, R0, R9 ;  /* 0x0000000900097220 */ /* 0x008fc80000400000 */
[----:B------:R-:W-:Y:S01]  /*0390*/  FFMA R0, R14, R2, R9 ;  /* 0x000000020e007223 */ /* 0x000fe20000000009 */
[----:B------:R-:W-:-:S04]  /*03a0*/  LOP3.LUT R14, R7, 0xff800000, RZ, 0xc0, !PT ;  /* 0xff800000070e7812 */ /* 0x000fc800078ec0ff */
[----:B------:R1:W-:Y:S01]  /*03b0*/  STG.E desc[UR4][R12.64], R0 ;  /* 0x000000000c007986 */ /* 0x0003e2000c101904 */
[----:B------:R-:W-:-:S03]  /*03c0*/  IMAD.IADD R3, R3, 0x1, -R14 ;  /* 0x0000000103037824 */ /* 0x000fc600078e0a0e */
[----:B------:R2:W5:Y:S01]  /*03d0*/  LDG.E R2, desc[UR4][R10.64] ;  /* 0x000000040a027981 */ /* 0x000562000c1e1900 */
[C---:B------:R-:W-:Y:S01]  /*03e0*/  FADD R9, R3.reuse, 1 ;  /* 0x3f80000003097421 */ /* 0x040fe20000000000 */
[----:B------:R-:W-:Y:S01]  /*03f0*/  FADD R16, R3, -1 ;  /* 0xbf80000003107421 */ /* 0x000fe20000000000 */
[----:B------:R-:W-:Y:S02]  /*0400*/  FSEL R3, RZ, -24, P0 ;  /* 0xc1c00000ff037808 */ /* 0x000fe40000000000 */
[----:B------:R-:W-:Y:S02]  /*0410*/  I2FP.F32.S32 R14, R14 ;  /* 0x0000000e000e7245 */ /* 0x000fe40000201400 */
[----:B------:R-:W3:Y:S01]  /*0420*/  MUFU.RCP R9, R9 ;  /* 0x0000000900097308 */ /* 0x000ee20000001000 */
[----:B-1----:R-:W-:Y:S01]  /*0430*/  FADD R12, R16, R16 ;  /* 0x00000010100c7221 */ /* 0x002fe20000000000 */
[----:B------:R-:W-:Y:S02]  /*0440*/  IMAD.MOV.U32 R13, RZ, RZ, 0x3a2c32e4 ;  /* 0x3a2c32e4ff0d7424 */ /* 0x000fe400078e00ff */
[----:B------:R-:W-:Y:S01]  /*0450*/  FFMA R14, R14, 1.1920928955078125e-07, R3 ;  /* 0x340000000e0e7823 */ /* 0x000fe20000000003 */
[----:B---3--:R-:W-:-:S04]  /*0460*/  FMUL R7, R9, R12 ;  /* 0x0000000c09077220 */ /* 0x008fc80000400000 */
[----:B--2---:R-:W-:Y:S01]  /*0470*/  FADD R11, R16, -R7 ;  /* 0x80000007100b7221 */ /* 0x004fe20000000000 */
[C---:B------:R-:W-:Y:S01]  /*0480*/  FMUL R10, R7.reuse, R7 ;  /* 0x00000007070a7220 */ /* 0x040fe20000400000 */
[----:B------:R-:W-:Y:S02]  /*0490*/  FFMA R3, R7, 1.4426950216293334961, R14 ;  /* 0x3fb8aa3b07037823 */ /* 0x000fe4000000000e */
[----:B------:R-:W-:Y:S01]  /*04a0*/  FADD R11, R11, R11 ;  /* 0x0000000b0b0b7221 */ /* 0x000fe20000000000 */
[----:B------:R-:W-:Y:S01]  /*04b0*/  FFMA R13, R10, R13, 0.0032181653659790754318 ;  /* 0x3b52e7db0a0d7423 */ /* 0x000fe2000000000d */
[----:B------:R-:W-:Y:S02]  /*04c0*/  FADD R14, R14, -R3 ;  /* 0x800000030e0e7221 */ /* 0x000fe40000000000 */
[----:B------:R-:W-:Y:S01]  /*04d0*/  FFMA R16, R16, -R7, R11 ;  /* 0x8000000710107223 */ /* 0x000fe2000000000b */
[----:B------:R-:W-:-:S03]  /*04e0*/  FFMA R13, R10, R13, 0.018033718690276145935 ;  /* 0x3c93bb730a0d7423 */ /* 0x000fc6000000000d */
[----:B------:R-:W-:Y:S01]  /*04f0*/  FMUL R16, R9, R16 ;  /* 0x0000001009107220 */ /* 0x000fe20000400000 */
[----:B------:R-:W-:Y:S01]  /*0500*/  FFMA R9, R7, 1.4426950216293334961, R14 ;  /* 0x3fb8aa3b07097823 */ /* 0x000fe2000000000e */
[----:B------:R-:W-:-:S03]  /*0510*/  FFMA R13, R10, R13, 0.12022458761930465698 ;  /* 0x3df6384f0a0d7423 */ /* 0x000fc6000000000d */
[----:B------:R-:W-:Y:S01]  /*0520*/  FFMA R12, R16, 1.4426950216293334961, R9 ;  /* 0x3fb8aa3b100c7823 */ /* 0x000fe20000000009 */
[----:B------:R-:W-:-:S03]  /*0530*/  FMUL R10, R10, R13 ;  /* 0x0000000d0a0a7220 */ /* 0x000fc60000400000 */
[----:B------:R-:W-:Y:S01]  /*0540*/  FFMA R9, R7, 1.9251366722983220825e-08, R12 ;  /* 0x32a55e3407097823 */ /* 0x000fe2000000000c */
[----:B------:R-:W-:-:S04]  /*0550*/  FMUL R11, R10, 3 ;  /* 0x404000000a0b7820 */ /* 0x000fc80000400000 */
[----:B------:R-:W-:Y:S01]  /*0560*/  FFMA R9, R16, R11, R9 ;  /* 0x0000000b10097223 */ /* 0x000fe20000000009 */
[----:B------:R-:W-:-:S03]  /*0570*/  HFMA2 R11, -RZ, RZ, 0.64013671875, -15.109375 ;  /* 0x391fcb8eff0b7431 */ /* 0x000fc600000001ff */
[----:B------:R-:W-:Y:S01]  /*0580*/  FFMA R12, R7, R10, R9 ;  /* 0x0000000a070c7223 */ /* 0x000fe20000000009 */
[----:B0-----:R-:W-:-:S03]  /*0590*/  I2FP.F32.S32 R7, R15 ;  /* 0x0000000f00077245 */ /* 0x001fc60000201400 */
        /* <DEDUP_REMOVED lines=19> */
[----:B-1----:R-:W-:-:S03]  /*06d0*/  IMAD R14, R13, 0x800000, -R14 ;  /* 0x008000000d0e7824 */ /* 0x002fc600078e0a0e */
        /* <DEDUP_REMOVED lines=25> */
.L_x_153:
[----:B------:R-:W-:Y:S02]  /*0870*/  FSETP.NEU.AND P1, PT, |R7|, +INF , PT ;  /* 0x7f8000000700780b */ /* 0x000fe40003f2d200 */
[----:B------:R-:W-:-:S13]  /*0880*/  FSETP.EQ.AND P2, PT, R8, -1, PT ;  /* 0xbf8000000800780b */ /* 0x000fda0003f42000 */
[----:B------:R-:W-:Y:S05]  /*0890*/  @!P1 BRA P2, `(.L_x_152) ;  /* 0x0000000000109947 */ /* 0x000fea0001000000 */
[----:B------:R-:W-:Y:S02]  /*08a0*/  FSETP.GEU.AND P1, PT, R8, RZ, PT ;  /* 0x000000ff0800720b */ /* 0x000fe40003f2e000 */
[----:B------:R-:W-:-:S11]  /*08b0*/  MOV R6, R11 ;  /* 0x0000000b00067202 */ /* 0x000fd60000000f00 */
[----:B------:R-:W-:-:S04]  /*08c0*/  @!P1 FSETP.NEU.AND P2, PT, |R9|, 1, PT ;  /* 0x3f8000000900980b */ /* 0x000fc80003f4d200 */
[----:B------:R-:W-:-:S09]  /*08d0*/  @!P1 FSEL R6, R11, -R11, P2 ;  /* 0x8000000b0b069208 */ /* 0x000fd20001000000 */
.L_x_152:
[----:B------:R-:W-:Y:S01]  /*08e0*/  FADD R11, -R6, 1 ;  /* 0x3f800000060b7421 */ /* 0x000fe20000000100 */
[----:B------:R-:W-:Y:S03]  /*08f0*/  BSSY.RECONVERGENT B0, `(.L_x_154) ;  /* 0x000000e000007945 */ /* 0x000fe60003800200 */
[----:B------:R-:W0:Y:S08]  /*0900*/  MUFU.RCP R3, R11 ;  /* 0x0000000b00037308 */ /* 0x000e300000001000 */
[----:B-----5:R-:W1:Y:S01]  /*0910*/  FCHK P1, R2, R11 ;  /* 0x0000000b02007302 */ /* 0x020e620000020000 */
[----:B0-----:R-:W-:-:S04]  /*0920*/  FFMA R6, -R11, R3, 1 ;  /* 0x3f8000000b067423 */ /* 0x001fc80000000103 */
[----:B------:R-:W-:Y:S01]  /*0930*/  FFMA R3, R3, R6, R3 ;  /* 0x0000000603037223 */ /* 0x000fe20000000003 */
[----:B------:R-:W-:-:S03]  /*0940*/  IMAD.MOV.U32 R6, RZ, RZ, 0x3f800000 ;  /* 0x3f800000ff067424 */ /* 0x000fc600078e00ff */
[----:B------:R-:W-:-:S04]  /*0950*/  FFMA R8, R2, R3, RZ ;  /* 0x0000000302087223 */ /* 0x000fc800000000ff */
[----:B------:R-:W-:-:S04]  /*0960*/  FFMA R10, -R11, R8, R2 ;  /* 0x000000080b0a7223 */ /* 0x000fc80000000102 */
[----:B------:R-:W-:Y:S01]  /*0970*/  FFMA R8, R3, R10, R8 ;  /* 0x0000000a03087223 */ /* 0x000fe20000000008 */
[----:B-1----:R-:W-:Y:S06]  /*0980*/  @!P1 BRA `(.L_x_155) ;  /* 0x0000000000109947 */ /* 0x002fec0003800000 */
[----:B------:R-:W-:Y:S01]  /*0990*/  IMAD.MOV.U32 R3, RZ, RZ, R11 ;  /* 0x000000ffff037224 */ /* 0x000fe200078e000b */
[----:B------:R-:W-:-:S07]  /*09a0*/  MOV R10, 0x9c0 ;  /* 0x000009c0000a7802 */ /* 0x000fce0000000f00 */
[----:B------:R-:W-:Y:S05]  /*09b0*/  CALL.REL.NOINC `($__internal_15_$__cuda_sm3x_div_rn_noftz_f32_slowpath) ;  /* 0x0000001000147944 */ /* 0x000fea0003c00000 */
[----:B------:R-:W-:-:S07]  /*09c0*/  MOV R8, R2 ;  /* 0x0000000200087202 */ /* 0x000fce0000000f00 */
.L_x_155:
[----:B------:R-:W-:Y:S05]  /*09d0*/  BSYNC.RECONVERGENT B0 ;  /* 0x0000000000007941 */ /* 0x000fea0003800200 */
.L_x_154:
        /* <DEDUP_REMOVED lines=75> */
.L_x_157:
[----:B------:R-:W-:Y:S02]  /*0e90*/  FSETP.NEU.AND P0, PT, |R7|, +INF , PT ;  /* 0x7f8000000700780b */ /* 0x000fe40003f0d200 */
[----:B------:R-:W-:-:S13]  /*0ea0*/  FSETP.EQ.AND P1, PT, R2, -1, PT ;  /* 0xbf8000000200780b */ /* 0x000fda0003f22000 */
[----:B------:R-:W-:Y:S05]  /*0eb0*/  @!P0 BRA P1, `(.L_x_156) ;  /* 0x0000000000108947 */ /* 0x000fea0000800000 */
[----:B------:R-:W-:Y:S01]  /*0ec0*/  FSETP.GEU.AND P0, PT, R2, RZ, PT ;  /* 0x000000ff0200720b */ /* 0x000fe20003f0e000 */
[----:B------:R-:W-:-:S12]  /*0ed0*/  IMAD.MOV.U32 R6, RZ, RZ, R10 ;  /* 0x000000ffff067224 */ /* 0x000fd800078e000a */
[----:B------:R-:W-:-:S04]  /*0ee0*/  @!P0 FSETP.NEU.AND P1, PT, |R9|, 1, PT ;  /* 0x3f8000000900880b */ /* 0x000fc80003f2d200 */
[----:B------:R-:W-:-:S09]  /*0ef0*/  @!P0 FSEL R6, R10, -R10, P1 ;  /* 0x8000000a0a068208 */ /* 0x000fd20000800000 */
.L_x_156:
        /* <DEDUP_REMOVED lines=13> */
[----:B------:R-:W-:Y:S05]  /*0fd0*/  CALL.REL.NOINC `($__internal_15_$__cuda_sm3x_div_rn_noftz_f32_slowpath) ;  /* 0x00000008008c7944 */ /* 0x000fea0003c00000 */
.L_x_159:
[----:B------:R-:W-:Y:S05]  /*0fe0*/  BSYNC.RECONVERGENT B0 ;  /* 0x0000000000007941 */ /* 0x000fea0003800200 */
.L_x_158:
[----:B------:R-:W2:Y:S01]  /*0ff0*/  LDG.E R6, desc[UR4][R4.64] ;  /* 0x0000000404067981 */ /* 0x000ea2000c1e1900 */
[----:B------:R-:W0:Y:S01]  /*1000*/  LDCU UR6, c[0x0][0x3a8] ;  /* 0x00007500ff0677ac */ /* 0x000e220008000800 */
[----:B------:R-:W-:Y:S01]  /*1010*/  IADD3 R0, PT, PT, R2, -0xd000000, RZ ;  /* 0xf300000002007810 */ /* 0x000fe20007ffe0ff */
[----:B------:R1:W3:Y:S01]  /*1020*/  MUFU.RSQ R9, R2 ;  /* 0x0000000200097308 */ /* 0x0002e20000001400 */
[----:B------:R-:W-:Y:S02]  /*1030*/  BSSY.RECONVERGENT B0, `(.L_x_160) ;  /* 0x000000e000007945 */ /* 0x000fe40003800200 */
[----:B------:R-:W-:Y:S01]  /*1040*/  ISETP.GT.U32.AND P0, PT, R0, 0x727fffff, PT ;  /* 0x727fffff0000780c */ /* 0x000fe20003f04070 */
[----:B0-----:R-:W-:-:S04]  /*1050*/  FMUL R8, R8, UR6 ;  /* 0x0000000608087c20 */ /* 0x001fc80008400000 */
[----:B------:R1:W0:Y:S08]  /*1060*/  F2F.F64.F32 R10, R8 ;  /* 0x00000008000a7310 */ /* 0x0002300000201800 */
[----:B--2---:R-:W2:Y:S01]  /*1070*/  F2F.F64.F32 R6, R6 ;  /* 0x0000000600067310 */ /* 0x004ea20000201800 */
[----:B01-3--:R-:W-:Y:S05]  /*1080*/  @!P0 BRA `(.L_x_161) ;  /* 0x0000000000108947 */ /* 0x00bfea0003800000 */
[----:B------:R-:W-:Y:S01]  /*1090*/  IMAD.MOV.U32 R0, RZ, RZ, R2 ;  /* 0x000000ffff007224 */ /* 0x000fe200078e0002 */
[----:B------:R-:W-:-:S07]  /*10a0*/  MOV R13, 0x10c0 ;  /* 0x000010c0000d7802 */ /* 0x000fce0000000f00 */
[----:B--2---:R-:W-:Y:S05]  /*10b0*/  CALL.REL.NOINC `($__internal_14_$__cuda_sm20_sqrt_rn_f32_slowpath) ;  /* 0x0000000400f87944 */ /* 0x004fea0003c00000 */
[----:B------:R-:W-:Y:S05]  /*10c0*/  BRA `(.L_x_162) ;  /* 0x0000000000107947 */ /* 0x000fea0003800000 */
.L_x_161:
[C---:B------:R-:W-:Y:S01]  /*10d0*/  FMUL.FTZ R3, R9.reuse, R2 ;  /* 0x0000000209037220 */ /* 0x040fe20000410000 */
[----:B------:R-:W-:-:S03]  /*10e0*/  FMUL.FTZ R8, R9, 0.5 ;  /* 0x3f00000009087820 */ /* 0x000fc60000410000 */
[----:B------:R-:W-:-:S04]  /*10f0*/  FFMA R0, -R3, R3, R2 ;  /* 0x0000000303007223 */ /* 0x000fc80000000102 */
[----:B------:R-:W-:-:S07]  /*1100*/  FFMA R0, R0, R8, R3 ;  /* 0x0000000800007223 */ /* 0x000fce0000000003 */
.L_x_162:
[----:B------:R-:W-:Y:S05]  /*1110*/  BSYNC.RECONVERGENT B0 ;  /* 0x0000000000007941 */ /* 0x000fea0003800200 */
.L_x_160:
        /* <DEDUP_REMOVED lines=20> */
[----:B--2---:R-:W-:Y:S05]  /*1260*/  CALL.REL.NOINC `($__internal_13_$__cuda_sm20_div_rn_f64_full) ;  /* 0x00000000001c7944 */ /* 0x004fea0003c00000 */
[----:B------:R-:W-:Y:S01]  /*1270*/  IMAD.MOV.U32 R2, RZ, RZ, R14 ;  /* 0x000000ffff027224 */ /* 0x000fe200078e000e */
[----:B------:R-:W-:-:S07]  /*1280*/  MOV R3, R15 ;  /* 0x0000000f00037202 */ /* 0x000fce0000000f00 */
.L_x_164:
[----:B------:R-:W-:Y:S05]  /*1290*/  BSYNC.RECONVERGENT B0 ;  /* 0x0000000000007941 */ /* 0x000fea0003800200 */
.L_x_163:
[----:B--2---:R-:W-:-:S10]  /*12a0*/  DADD R6, R6, -R2 ;  /* 0x0000000006067229 */ /* 0x004fd40000000802 */
[----:B------:R-:W0:Y:S02]  /*12b0*/  F2F.F32.F64 R7, R6 ;  /* 0x0000000600077310 */ /* 0x000e240000301000 */
[----:B0-----:R-:W-:Y:S01]  /*12c0*/  STG.E desc[UR4][R4.64], R7 ;  /* 0x0000000704007986 */ /* 0x001fe2000c101904 */
[----:B------:R-:W-:Y:S05]  /*12d0*/  EXIT ;  /* 0x000000000000794d */ /* 0x000fea0003800000 */
        .weak           $__internal_13_$__cuda_sm20_div_rn_f64_full
        .type           $__internal_13_$__cuda_sm20_div_rn_f64_full,@function
        .size           $__internal_13_$__cuda_sm20_div_rn_f64_full,($__internal_14_$__cuda_sm20_sqrt_rn_f32_slowpath - $__internal_13_$__cuda_sm20_div_rn_f64_full)
$__internal_13_$__cuda_sm20_div_rn_f64_full:
        /* <DEDUP_REMOVED lines=67> */
.L_x_166:
        /* <DEDUP_REMOVED lines=16> */
.L_x_169:
[----:B------:R-:W-:Y:S01]  /*1810*/  LOP3.LUT R15, R9, 0x80000, RZ, 0xfc, !PT ;  /* 0x00080000090f7812 */ /* 0x000fe200078efcff */
[----:B------:R-:W-:Y:S01]  /*1820*/  IMAD.MOV.U32 R14, RZ, RZ, R8 ;  /* 0x000000ffff0e7224 */ /* 0x000fe200078e0008 */
[----:B------:R-:W-:Y:S06]  /*1830*/  BRA `(.L_x_167) ;  /* 0x0000000000087947 */ /* 0x000fec0003800000 */
.L_x_168:
[----:B------:R-:W-:Y:S02]  /*1840*/  LOP3.LUT R15, R11, 0x80000, RZ, 0xfc, !PT ;  /* 0x000800000b0f7812 */ /* 0x000fe400078efcff */
[----:B------:R-:W-:-:S07]  /*1850*/  MOV R14, R10 ;  /* 0x0000000a000e7202 */ /* 0x000fce0000000f00 */
.L_x_167:
[----:B------:R-:W-:Y:S05]  /*1860*/  BSYNC.RECONVERGENT B1 ;  /* 0x0000000000017941 */ /* 0x000fea0003800200 */
.L_x_165:
[----:B------:R-:W-:Y:S02]  /*1870*/  HFMA2 R3, -RZ, RZ, 0, 0 ;  /* 0x00000000ff037431 */ /* 0x000fe400000001ff */
[----:B------:R-:W-:-:S04]  /*1880*/  IMAD.MOV.U32 R2, RZ, RZ, R0 ;  /* 0x000000ffff027224 */ /* 0x000fc800078e0000 */
[----:B------:R-:W-:Y:S05]  /*1890*/  RET.REL.NODEC R2 `(adamw) ;  /* 0xffffffe402d87950 */ /* 0x000fea0003c3ffff */
        .weak           $__internal_14_$__cuda_sm20_sqrt_rn_f32_slowpath
        .type           $__internal_14_$__cuda_sm20_sqrt_rn_f32_slowpath,@function
        .size           $__internal_14_$__cuda_sm20_sqrt_rn_f32_slowpath,($__internal_15_$__cuda_sm3x_div_rn_noftz_f32_slowpath - $__internal_14_$__cuda_sm20_sqrt_rn_f32_slowpath)
$__internal_14_$__cuda_sm20_sqrt_rn_f32_slowpath:
        /* <DEDUP_REMOVED lines=19> */
.L_x_170:
[----:B------:R-:W-:Y:S01]  /*19d0*/  HFMA2 R3, -RZ, RZ, 0, 0 ;  /* 0x00000000ff037431 */ /* 0x000fe200000001ff */
[----:B------:R-:W-:Y:S01]  /*19e0*/  MOV R0, R2 ;  /* 0x0000000200007202 */ /* 0x000fe20000000f00 */
[----:B------:R-:W-:-:S04]  /*19f0*/  IMAD.MOV.U32 R2, RZ, RZ, R13 ;  /* 0x000000ffff027224 */ /* 0x000fc800078e000d */
[----:B------:R-:W-:Y:S05]  /*1a00*/  RET.REL.NODEC R2 `(adamw) ;  /* 0xffffffe4027c7950 */ /* 0x000fea0003c3ffff */
        .weak           $__internal_15_$__cuda_sm3x_div_rn_noftz_f32_slowpath
        .type           $__internal_15_$__cuda_sm3x_div_rn_noftz_f32_slowpath,@function
        .size           $__internal_15_$__cuda_sm3x_div_rn_noftz_f32_slowpath,(.L_x_231 - $__internal_15_$__cuda_sm3x_div_rn_noftz_f32_slowpath)
$__internal_15_$__cuda_sm3x_div_rn_noftz_f32_slowpath:
        /* <DEDUP_REMOVED lines=34> */
.L_x_172:
[----:B------:R-:W-:Y:S01]  /*1c30*/  LEA R14, R12, 0xc0800000, 0x17 ;  /* 0xc08000000c0e7811 */ /* 0x000fe200078eb8ff */
[----:B------:R-:W-:Y:S01]  /*1c40*/  BSSY.RECONVERGENT B2, `(.L_x_177) ;  /* 0x0000036000027945 */ /* 0x000fe20003800200 */
[----:B------:R-:W-:-:S03]  /*1c50*/  IADD3 R13, PT, PT, R13, -0x7f, RZ ;  /* 0xffffff810d0d7810 */ /* 0x000fc60007ffe0ff */
[----:B------:R-:W-:Y:S02]  /*1c60*/  IMAD.IADD R14, R3, 0x1, -R14 ;  /* 0x00000001030e7824 */ /* 0x000fe400078e0a0e */
[C---:B------:R-:W-:Y:S02]  /*1c70*/  IMAD R2, R13.reuse, -0x800000, R2 ;  /* 0xff8000000d027824 */ /* 0x040fe400078e0202 */
[----:B------:R0:W1:Y:S01]  /*1c80*/  MUFU.RCP R3, R14 ;  /* 0x0000000e00037308 */ /* 0x0000620000001000 */
[----:B------:R-:W-:Y:S01]  /*1c90*/  FADD.FTZ R15, -R14, -RZ ;  /* 0x800000ff0e0f7221 */ /* 0x000fe20000010100 */
        /* <DEDUP_REMOVED lines=44> */
.L_x_179:
[----:B------:R-:W-:-:S04]  /*1f60*/  LOP3.LUT R2, R2, 0x80000000, RZ, 0xc0, !PT ;  /* 0x8000000002027812 */ /* 0x000fc800078ec0ff */
[----:B------:R-:W-:Y:S01]  /*1f70*/  LOP3.LUT R2, R2, 0x7f800000, RZ, 0xfc, !PT ;  /* 0x7f80000002027812 */ /* 0x000fe200078efcff */
[----:B------:R-:W-:Y:S06]  /*1f80*/  BRA `(.L_x_180) ;  /* 0x0000000000047947 */ /* 0x000fec0003800000 */
.L_x_178:
[----:B------:R-:W-:-:S07]  /*1f90*/  IMAD R2, R11, 0x800000, R2 ;  /* 0x008000000b027824 */ /* 0x000fce00078e0202 */
.L_x_180:
[----:B------:R-:W-:Y:S05]  /*1fa0*/  BSYNC.RECONVERGENT B2 ;  /* 0x0000000000027941 */ /* 0x000fea0003800200 */
.L_x_177:
[----:B------:R-:W-:Y:S05]  /*1fb0*/  BRA `(.L_x_181) ;  /* 0x0000000000207947 */ /* 0x000fea0003800000 */
.L_x_176:
[----:B------:R-:W-:-:S04]  /*1fc0*/  LOP3.LUT R2, R3, 0x80000000, R2, 0x48, !PT ;  /* 0x8000000003027812 */ /* 0x000fc800078e4802 */
[----:B------:R-:W-:Y:S01]  /*1fd0*/  LOP3.LUT R2, R2, 0x7f800000, RZ, 0xfc, !PT ;  /* 0x7f80000002027812 */ /* 0x000fe200078efcff */
[----:B------:R-:W-:Y:S06]  /*1fe0*/  BRA `(.L_x_181) ;  /* 0x0000000000147947 */ /* 0x000fec0003800000 */
.L_x_175:
[----:B------:R-:W-:Y:S01]  /*1ff0*/  LOP3.LUT R2, R3, 0x80000000, R2, 0x48, !PT ;  /* 0x8000000003027812 */ /* 0x000fe200078e4802 */
[----:B------:R-:W-:Y:S06]  /*2000*/  BRA `(.L_x_181) ;  /* 0x00000000000c7947 */ /* 0x000fec0003800000 */
.L_x_174:
[----:B------:R-:W0:Y:S01]  /*2010*/  MUFU.RSQ R2, -QNAN ;  /* 0xffc0000000027908 */ /* 0x000e220000001400 */
[----:B------:R-:W-:Y:S05]  /*2020*/  BRA `(.L_x_181) ;  /* 0x0000000000047947 */ /* 0x000fea0003800000 */
.L_x_173:
[----:B------:R-:W-:-:S07]  /*2030*/  FADD.FTZ R2, R2, R3 ;  /* 0x0000000302027221 */ /* 0x000fce0000010000 */
.L_x_181:
[----:B------:R-:W-:Y:S05]  /*2040*/  BSYNC.RECONVERGENT B1 ;  /* 0x0000000000017941 */ /* 0x000fea0003800200 */
.L_x_171:
[----:B------:R-:W-:-:S04]  /*2050*/  HFMA2 R11, -RZ, RZ, 0, 0 ;  /* 0x00000000ff0b7431 */ /* 0x000fc800000001ff */
[----:B0-----:R-:W-:Y:S05]  /*2060*/  RET.REL.NODEC R10 `(adamw) ;  /* 0xffffffdc0ae47950 */ /* 0x001fea0003c3ffff */
.L_x_182:
        /* <DEDUP_REMOVED lines=9> */
.L_x_231:


//--------------------- .text.adam                --------------------------
	.section	.text.adam,"ax",@progbits
	.align	128
        .global         adam
        .type           adam,@function
        .size           adam,(.L_x_234 - adam)
        .other          adam,@"STO_CUDA_ENTRY STV_DEFAULT"
adam:
.text.adam:
        /* <DEDUP_REMOVED lines=29> */
[----:B------:R-:W-:Y:S05]  /*01d0*/  CALL.REL.NOINC `($__internal_18_$__cuda_sm3x_div_rn_noftz_f32_slowpath) ;  /* 0x0000001800007944 */ /* 0x000fea0003c00000 */
[----:B------:R-:W-:-:S07]  /*01e0*/  MOV R5, R2 ;  /* 0x0000000200057202 */ /* 0x000fce0000000f00 */
.L_x_184:
[----:B------:R-:W-:Y:S05]  /*01f0*/  BSYNC.RECONVERGENT B0 ;  /* 0x0000000000007941 */ /* 0x000fea0003800200 */
.L_x_183:
        /* <DEDUP_REMOVED lines=97> */
.L_x_186:
[----:B------:R-:W-:Y:S02]  /*0810*/  FSETP.NEU.AND P1, PT, |R5|, +INF , PT ;  /* 0x7f8000000500780b */ /* 0x000fe40003f2d200 */
[----:B------:R-:W-:-:S13]  /*0820*/  FSETP.EQ.AND P2, PT, R8, -1, PT ;  /* 0xbf8000000800780b */ /* 0x000fda0003f42000 */
[----:B------:R-:W-:Y:S05]  /*0830*/  @!P1 BRA P2, `(.L_x_185) ;  /* 0x0000000000109947 */ /* 0x000fea0001000000 */
[----:B------:R-:W-:Y:S01]  /*0840*/  FSETP.GEU.AND P1, PT, R8, RZ, PT ;  /* 0x000000ff0800720b */ /* 0x000fe20003f2e000 */
[----:B------:R-:W-:-:S12]  /*0850*/  IMAD.MOV.U32 R4, RZ, RZ, R9 ;  /* 0x000000ffff047224 */ /* 0x000fd800078e0009 */
[----:B------:R-:W-:-:S04]  /*0860*/  @!P1 FSETP.NEU.AND P2, PT, |R7|, 1, PT ;  /* 0x3f8000000700980b */ /* 0x000fc80003f4d200 */
[----:B------:R-:W-:-:S09]  /*0870*/  @!P1 FSEL R4, R9, -R9, P2 ;  /* 0x8000000909049208 */ /* 0x000fd20001000000 */
.L_x_185:
        /* <DEDUP_REMOVED lines=13> */
[----:B------:R-:W-:Y:S05]  /*0950*/  CALL.REL.NOINC `($__internal_18_$__cuda_sm3x_div_rn_noftz_f32_slowpath) ;  /* 0x0000001000207944 */ /* 0x000fea0003c00000 */
[----:B------:R-:W-:-:S07]  /*0960*/  IMAD.MOV.U32 R4, RZ, RZ, R2 ;  /* 0x000000ffff047224 */ /* 0x000fce00078e0002 */
.L_x_188:
[----:B------:R-:W-:Y:S05]  /*0970*/  BSYNC.RECONVERGENT B0 ;  /* 0x0000000000007941 */ /* 0x000fea0003800200 */
.L_x_187:
        /* <DEDUP_REMOVED lines=75> */
.L_x_190:
[----:B------:R-:W-:Y:S02]  /*0e30*/  FSETP.NEU.AND P0, PT, |R5|, +INF , PT ;  /* 0x7f8000000500780b */ /* 0x000fe40003f0d200 */
[----:B------:R-:W-:-:S13]  /*0e40*/  FSETP.EQ.AND P1, PT, R2, -1, PT ;  /* 0xbf8000000200780b */ /* 0x000fda0003f22000 */
[----:B------:R-:W-:Y:S05]  /*0e50*/  @!P0 BRA P1, `(.L_x_189) ;  /* 0x0000000000108947 */ /* 0x000fea0000800000 */
[----:B------:R-:W-:Y:S02]  /*0e60*/  FSETP.GEU.AND P0, PT, R2, RZ, PT ;  /* 0x000000ff0200720b */ /* 0x000fe40003f0e000 */
[----:B------:R-:W-:-:S11]  /*0e70*/  MOV R8, R9 ;  /* 0x0000000900087202 */ /* 0x000fd60000000f00 */
[----:B------:R-:W-:-:S04]  /*0e80*/  @!P0 FSETP.NEU.AND P1, PT, |R7|, 1, PT ;  /* 0x3f8000000700880b */ /* 0x000fc80003f2d200 */
[----:B------:R-:W-:-:S09]  /*0e90*/  @!P0 FSEL R8, R9, -R9, P1 ;  /* 0x8000000909088208 */ /* 0x000fd20000800000 */
.L_x_189:
        /* <DEDUP_REMOVED lines=13> */
[----:B------:R-:W-:Y:S05]  /*0f70*/  CALL.REL.NOINC `($__internal_18_$__cuda_sm3x_div_rn_noftz_f32_slowpath) ;  /* 0x0000000800987944 */ /* 0x000fea0003c00000 */
[----:B------:R-:W-:-:S07]  /*0f80*/  IMAD.MOV.U32 R8, RZ, RZ, R2 ;  /* 0x000000ffff087224 */ /* 0x000fce00078e0002 */
.L_x_192:
[----:B------:R-:W-:Y:S05]  /*0f90*/  BSYNC.RECONVERGENT B0 ;  /* 0x0000000000007941 */ /* 0x000fea0003800200 */
.L_x_191:
        /* <DEDUP_REMOVED lines=14> */
[----:B--2---:R-:W-:Y:S05]  /*1080*/  CALL.REL.NOINC `($__internal_17_$__cuda_sm20_sqrt_rn_f32_slowpath) ;  /* 0x0000000400f87944 */ /* 0x004fea0003c00000 */
[----:B------:R-:W-:Y:S05]  /*1090*/  BRA `(.L_x_195) ;  /* 0x0000000000107947 */ /* 0x000fea0003800000 */
.L_x_194:
[C---:B------:R-:W-:Y:S01]  /*10a0*/  FMUL.FTZ R3, R9.reuse, R8 ;  /* 0x0000000809037220 */ /* 0x040fe20000410000 */
[----:B------:R-:W-:-:S03]  /*10b0*/  FMUL.FTZ R2, R9, 0.5 ;  /* 0x3f00000009027820 */ /* 0x000fc60000410000 */
[----:B------:R-:W-:-:S04]  /*10c0*/  FFMA R0, -R3, R3, R8 ;  /* 0x0000000303007223 */ /* 0x000fc80000000108 */
[----:B------:R-:W-:-:S07]  /*10d0*/  FFMA R0, R0, R2, R3 ;  /* 0x0000000200007223 */ /* 0x000fce0000000003 */
.L_x_195:
[----:B------:R-:W-:Y:S05]  /*10e0*/  BSYNC.RECONVERGENT B0 ;  /* 0x0000000000007941 */ /* 0x000fea0003800200 */
.L_x_193:
        /* <DEDUP_REMOVED lines=20> */
[----:B--2---:R-:W-:Y:S05]  /*1230*/  CALL.REL.NOINC `($__internal_16_$__cuda_sm20_div_rn_f64_full) ;  /* 0x00000000001c7944 */ /* 0x004fea0003c00000 */
[----:B------:R-:W-:Y:S01]  /*1240*/  IMAD.MOV.U32 R2, RZ, RZ, R14 ;  /* 0x000000ffff027224 */ /* 0x000fe200078e000e */
[----:B------:R-:W-:-:S07]  /*1250*/  MOV R3, R15 ;  /* 0x0000000f00037202 */ /* 0x000fce0000000f00 */
.L_x_197:
[----:B------:R-:W-:Y:S05]  /*1260*/  BSYNC.RECONVERGENT B0 ;  /* 0x0000000000007941 */ /* 0x000fea0003800200 */
.L_x_196:
[----:B--2---:R-:W-:-:S10]  /*1270*/  DADD R4, R4, -R2 ;  /* 0x0000000004047229 */ /* 0x004fd40000000802 */
[----:B------:R-:W0:Y:S02]  /*1280*/  F2F.F32.F64 R5, R4 ;  /* 0x0000000400057310 */ /* 0x000e240000301000 */
[----:B0-----:R-:W-:Y:S01]  /*1290*/  STG.E desc[UR4][R6.64], R5 ;  /* 0x0000000506007986 */ /* 0x001fe2000c101904 */
[----:B------:R-:W-:Y:S05]  /*12a0*/  EXIT ;  /* 0x000000000000794d */ /* 0x000fea0003800000 */
        .weak           $__internal_16_$__cuda_sm20_div_rn_f64_full
        .type           $__internal_16_$__cuda_sm20_div_rn_f64_full,@function
        .size           $__internal_16_$__cuda_sm20_div_rn_f64_full,($__internal_17_$__cuda_sm20_sqrt_rn_f32_slowpath - $__internal_16_$__cuda_sm20_div_rn_f64_full)
$__internal_16_$__cuda_sm20_div_rn_f64_full:
        /* <DEDUP_REMOVED lines=67> */
.L_x_199:
        /* <DEDUP_REMOVED lines=16> */
.L_x_202:
[----:B------:R-:W-:Y:S01]  /*17e0*/  LOP3.LUT R15, R9, 0x80000, RZ, 0xfc, !PT ;  /* 0x00080000090f7812 */ /* 0x000fe200078efcff */
[----:B------:R-:W-:Y:S01]  /*17f0*/  IMAD.MOV.U32 R14, RZ, RZ, R8 ;  /* 0x000000ffff0e7224 */ /* 0x000fe200078e0008 */
[----:B------:R-:W-:Y:S06]  /*1800*/  BRA `(.L_x_200) ;  /* 0x0000000000087947 */ /* 0x000fec0003800000 */
.L_x_201:
[----:B------:R-:W-:Y:S02]  /*1810*/  LOP3.LUT R15, R11, 0x80000, RZ, 0xfc, !PT ;  /* 0x000800000b0f7812 */ /* 0x000fe400078efcff */
[----:B------:R-:W-:-:S07]  /*1820*/  MOV R14, R10 ;  /* 0x0000000a000e7202 */ /* 0x000fce0000000f00 */
.L_x_200:
[----:B------:R-:W-:Y:S05]  /*1830*/  BSYNC.RECONVERGENT B1 ;  /* 0x0000000000017941 */ /* 0x000fea0003800200 */
.L_x_198:
[----:B------:R-:W-:Y:S02]  /*1840*/  HFMA2 R3, -RZ, RZ, 0, 0 ;  /* 0x00000000ff037431 */ /* 0x000fe400000001ff */
[----:B------:R-:W-:-:S04]  /*1850*/  IMAD.MOV.U32 R2, RZ, RZ, R0 ;  /* 0x000000ffff027224 */ /* 0x000fc800078e0000 */
[----:B------:R-:W-:Y:S05]  /*1860*/  RET.REL.NODEC R2 `(adam) ;  /* 0xffffffe402e47950 */ /* 0x000fea0003c3ffff */
        .weak           $__internal_17_$__cuda_sm20_sqrt_rn_f32_slowpath
        .type           $__internal_17_$__cuda_sm20_sqrt_rn_f32_slowpath,@function
        .size           $__internal_17_$__cuda_sm20_sqrt_rn_f32_slowpath,($__internal_18_$__cuda_sm3x_div_rn_noftz_f32_slowpath - $__internal_17_$__cuda_sm20_sqrt_rn_f32_slowpath)
$__internal_17_$__cuda_sm20_sqrt_rn_f32_slowpath:
        /* <DEDUP_REMOVED lines=19> */
.L_x_203:
[----:B------:R-:W-:Y:S01]  /*19a0*/  HFMA2 R3, -RZ, RZ, 0, 0 ;  /* 0x00000000ff037431 */ /* 0x000fe200000001ff */
[----:B------:R-:W-:Y:S01]  /*19b0*/  MOV R0, R2 ;  /* 0x0000000200007202 */ /* 0x000fe20000000f00 */
[----:B------:R-:W-:-:S04]  /*19c0*/  IMAD.MOV.U32 R2, RZ, RZ, R13 ;  /* 0x000000ffff027224 */ /* 0x000fc800078e000d */
[----:B------:R-:W-:Y:S05]  /*19d0*/  RET.REL.NODEC R2 `(adam) ;  /* 0xffffffe402887950 */ /* 0x000fea0003c3ffff */
        .weak           $__internal_18_$__cuda_sm3x_div_rn_noftz_f32_slowpath
        .type           $__internal_18_$__cuda_sm3x_div_rn_noftz_f32_slowpath,@function
        .size           $__internal_18_$__cuda_sm3x_div_rn_noftz_f32_slowpath,(.L_x_234 - $__internal_18_$__cuda_sm3x_div_rn_noftz_f32_slowpath)
$__internal_18_$__cuda_sm3x_div_rn_noftz_f32_slowpath:
        /* <DEDUP_REMOVED lines=34> */
.L_x_205:
        /* <DEDUP_REMOVED lines=51> */
.L_x_212:
[----:B------:R-:W-:-:S04]  /*1f30*/  LOP3.LUT R2, R2, 0x80000000, RZ, 0xc0, !PT ;  /* 0x8000000002027812 */ /* 0x000fc800078ec0ff */
[----:B------:R-:W-:Y:S01]  /*1f40*/  LOP3.LUT R2, R2, 0x7f800000, RZ, 0xfc, !PT ;  /* 0x7f80000002027812 */ /* 0x000fe200078efcff */
[----:B------:R-:W-:Y:S06]  /*1f50*/  BRA `(.L_x_213) ;  /* 0x0000000000047947 */ /* 0x000fec0003800000 */
.L_x_211:
[----:B------:R-:W-:-:S07]  /*1f60*/  IMAD R2, R12, 0x800000, R2 ;  /* 0x008000000c027824 */ /* 0x000fce00078e0202 */
.L_x_213:
[----:B------:R-:W-:Y:S05]  /*1f70*/  BSYNC.RECONVERGENT B2 ;  /* 0x0000000000027941 */ /* 0x000fea0003800200 */
.L_x_210:
[----:B------:R-:W-:Y:S05]  /*1f80*/  BRA `(.L_x_214) ;  /* 0x0000000000207947 */ /* 0x000fea0003800000 */
.L_x_209:
[----:B------:R-:W-:-:S04]  /*1f90*/  LOP3.LUT R2, R3, 0x80000000, R2, 0x48, !PT ;  /* 0x8000000003027812 */ /* 0x000fc800078e4802 */
[----:B------:R-:W-:Y:S01]  /*1fa0*/  LOP3.LUT R2, R2, 0x7f800000, RZ, 0xfc, !PT ;  /* 0x7f80000002027812 */ /* 0x000fe200078efcff */
[----:B------:R-:W-:Y:S06]  /*1fb0*/  BRA `(.L_x_214) ;  /* 0x0000000000147947 */ /* 0x000fec0003800000 */
.L_x_208:
[----:B------:R-:W-:Y:S01]  /*1fc0*/  LOP3.LUT R2, R3, 0x80000000, R2, 0x48, !PT ;  /* 0x8000000003027812 */ /* 0x000fe200078e4802 */
[----:B------:R-:W-:Y:S06]  /*1fd0*/  BRA `(.L_x_214) ;  /* 0x00000000000c7947 */ /* 0x000fec0003800000 */
.L_x_207:
[----:B------:R-:W0:Y:S01]  /*1fe0*/  MUFU.RSQ R2, -QNAN ;  /* 0xffc0000000027908 */ /* 0x000e220000001400 */
[----:B------:R-:W-:Y:S05]  /*1ff0*/  BRA `(.L_x_214) ;  /* 0x0000000000047947 */ /* 0x000fea0003800000 */
.L_x_206:
[----:B------:R-:W-:-:S07]  /*2000*/  FADD.FTZ R2, R2, R3 ;  /* 0x0000000302027221 */ /* 0x000fce0000010000 */
.L_x_214:
[----:B------:R-:W-:Y:S05]  /*2010*/  BSYNC.RECONVERGENT B1 ;  /* 0x0000000000017941 */ /* 0x000fea0003800200 */
.L_x_204:
[----:B------:R-:W-:-:S04]  /*2020*/  HFMA2 R11, -RZ, RZ, 0, 0 ;  /* 0x00000000ff0b7431 */ /* 0x000fc800000001ff */
[----:B0-----:R-:W-:Y:S05]  /*2030*/  RET.REL.NODEC R10 `(adam) ;  /* 0xffffffdc0af07950 */ /* 0x001fea0003c3ffff */
.L_x_215:
        /* <DEDUP_REMOVED lines=12> */
.L_x_234:


//--------------------- .nv.shared.reserved.0     --------------------------
	.section	.nv.shared.reserved.0,"aw",@nobits
	.weak		__nv_reservedSMEM_offset_0_alias
	.size		__nv_reservedSMEM_offset_0_alias, 0, 64
	.other		__nv_reservedSMEM_offset_0_alias,@"STO_CUDA_RESERVED_SHARED STV_DEFAULT"
__nv_reservedSMEM_offset_0_alias:
	.zero		0
	.zero		64


//--------------------- .nv.constant0.RMSProp     --------------------------
	.section	.nv.constant0.RMSProp,"a",@progbits
	.sectionflags	@""
	.align	4
.nv.constant0.RMSProp:
	.zero		952


//--------------------- .nv.constant0.sgd_bn      --------------------------
	.section	.nv.constant0.sgd_bn,"a",@progbits
	.sectionflags	@""
	.align	4
.nv.constant0.sgd_bn:
	.zero		944


//--------------------- .nv.constant0.sgd         --------------------------
	.section	.nv.constant0.sgd,"a",@progbits
	.sectionflags	@""
	.align	4
.nv.constant0.sgd:
	.zero		944


//--------------------- .nv.constant0.adamw_bn    --------------------------
	.section	.nv.constant0.adamw_bn,"a",@progbits
	.sectionflags	@""
	.align	4
.nv.constant0.adamw_bn:
	.zero		956


//--------------------- .nv.constant0.adam_bn     --------------------------
	.section	.nv.constant0.adam_bn,"a",@progbits
	.sectionflags	@""
	.align	4
.nv.constant0.adam_bn:
	.zero		952


//--------------------- .nv.constant0.adamwr      --------------------------
	.section	.nv.constant0.adamwr,"a",@progbits
	.sectionflags	@""
	.align	4
.nv.constant0.adamwr:
	.zero		956


//--------------------- .nv.constant0.adamw       --------------------------
	.section	.nv.constant0.adamw,"a",@progbits
	.sectionflags	@""
	.align	4
.nv.constant0.adamw:
	.zero		956


//--------------------- .nv.constant0.adam        --------------------------
	.section	.nv.constant0.adam,"a",@progbits
	.sectionflags	@""
	.align	4
.nv.constant0.adam:
	.zero		952


//--------------------- SYMBOLS --------------------------

	.type		.nv.reservedSmem.offset0,@object
	.size		.nv.reservedSmem.offset0,0x4
